	.target	sm_100a

	.elftype	@"ET_EXEC"


//--------------------- .note.nv.tkinfo           --------------------------
	.section	.note.nv.tkinfo,"",@"SHT_NOTE"
	.sectionflags	@"SHF_NOTE_NV_TKINFO"
	.tkinfo
        /*0018*/ 	.word	0x00000002
        /*0030*/ 	.string	""
        /*0030*/ 	.string	"ptxas"
        /*0030*/ 	.string	"Cuda compilation tools, release 13.0, V13.0.88"
        /*0030*/ 	.string	"Build cuda_13.0.r13.0/compiler.36424714_0"
        /*0030*/ 	.string	"-arch sm_100a -m 64 "



//--------------------- .note.nv.cuinfo           --------------------------
	.section	.note.nv.cuinfo,"",@"SHT_NOTE"
	.sectionflags	@"SHF_NOTE_NV_CUINFO"
        /*0018*/ 	.short	0x0002
        /*001a*/ 	.short	0x0064
        /*001c*/ 	.short	0x0082
	.zero		2


//--------------------- .nv.info                  --------------------------
	.section	.nv.info,"",@"SHT_CUDA_INFO"
	.align	4


	//----- nvinfo : EIATTR_REGCOUNT
	.align		4
        /*0000*/ 	.byte	0x04, 0x2f
        /*0002*/ 	.short	(.L_19 - .L_18)
	.align		4
.L_18:
        /*0004*/ 	.word	index@(_ZN7cutlass13device_kernelINS_4gemm6kernel13GemmUniversalIN4cute5tupleIJiiiiEEENS1_10collective13CollectiveMmaINS1_35MainloopSm100TmaUmmaWarpSpecializedILi2ELi2ELi4ENS5_IJNS4_1CILi4EEENSA_ILi2EEENSA_ILi1EEEEEEEENS5_IJNSA_ILi128EEENSA_ILi256EEESG_EEEfNS5_IJlSD_lEEEfSJ_NS4_8TiledMMAINS4_8MMA_AtomIJNS4_23SM100_MMA_TF32_2x1SM_SSINS_10tfloat32_tESN_fLi128ELi256ELNS4_4UMMA5MajorE0ELSP_0ELNSO_7ScaleInE0ELSQ_0EEEEEENS4_6LayoutINS5_IJSD_SD_SD_EEENS5_IJNSA_ILi0EEESV_SV_EEEEENS5_IJNS4_10UnderscoreESY_SY_EEEEENS4_28SM100_TMA_2SM_LOAD_MULTICASTENS4_14ComposedLayoutINS4_7SwizzleILi3ELi4ELi3EEENS4_18smem_ptr_flag_bitsILi32EEENST_INS5_IJNSA_ILi8EEENSA_ILi32EEEEEENS5_IJS18_SD_EEEEEEEvNS4_8identityES11_S1C_vS1D_EENS_8epilogue10collective18CollectiveEpilogueINS1F_23Sm100TmaWarpSpecializedILi4ELi2ELi16ELb1ELb0EEEJNS5_IJNSA_ILi64EEESH_SG_EEENS5_IJNST_IS1K_SD_EENST_INS5_IJNSA_ILi16EEESC_EEENS5_IJSD_SG_EEEEEEEEfSJ_fSJ_NS1F_6fusion15FusionCallbacksIS1J_NS1S_17LinearCombinationIffffLNS_15FloatRoundStyleE2EEES1L_S1R_JEEENS4_5SM1004TMEM4LOAD26SM100_TMEM_LOAD_32dp32b16xENS4_13SM90_TMA_LOADENS12_INS13_ILi2ELi4ELi3EEES16_NST_INS5_IJS17_S1N_EEENS5_IJS1N_SD_EEEEEEENS4_39AutoVectorizingCopyWithAssumedAlignmentILi128EEENS4_14SM90_TMA_STOREES27_S29_S29_EEEvvEEEEvNT_6ParamsE)
        /*0008*/ 	.word	0x0000004f


	//----- nvinfo : EIATTR_FRAME_SIZE
	.align		4
.L_19:
        /*000c*/ 	.byte	0x04, 0x11
        /*000e*/ 	.short	(.L_21 - .L_20)
	.align		4
.L_20:
        /*0010*/ 	.word	index@($__internal_2_$__cuda_sm10x_tcgen05_guardrail_trap_unallocated_columns_being_dealloced)
        /*0014*/ 	.word	0x00000000


	//----- nvinfo : EIATTR_FRAME_SIZE
	.align		4
.L_21:
        /*0018*/ 	.byte	0x04, 0x11
        /*001a*/ 	.short	(.L_23 - .L_22)
	.align		4
.L_22:
        /*001c*/ 	.word	index@($__internal_1_$__cuda_sm10x_tcgen05_guardrail_trap_phase_invalid_during_alloc)
        /*0020*/ 	.word	0x00000000


	//----- nvinfo : EIATTR_FRAME_SIZE
	.align		4
.L_23:
        /*0024*/ 	.byte	0x04, 0x11
        /*0026*/ 	.short	(.L_25 - .L_24)
	.align		4
.L_24:
        /*0028*/ 	.word	index@($__internal_0_$__cuda_sm10x_tcgen05_guardrail_trap_col_being_dealloced_not_returned_by_alloc)
        /*002c*/ 	.word	0x00000000


	//----- nvinfo : EIATTR_FRAME_SIZE
	.align		4
.L_25:
        /*0030*/ 	.byte	0x04, 0x11
        /*0032*/ 	.short	(.L_27 - .L_26)
	.align		4
.L_26:
        /*0034*/ 	.word	index@(_ZN7cutlass13device_kernelINS_4gemm6kernel13GemmUniversalIN4cute5tupleIJiiiiEEENS1_10collective13CollectiveMmaINS1_35MainloopSm100TmaUmmaWarpSpecializedILi2ELi2ELi4ENS5_IJNS4_1CILi4EEENSA_ILi2EEENSA_ILi1EEEEEEEENS5_IJNSA_ILi128EEENSA_ILi256EEESG_EEEfNS5_IJlSD_lEEEfSJ_NS4_8TiledMMAINS4_8MMA_AtomIJNS4_23SM100_MMA_TF32_2x1SM_SSINS_10tfloat32_tESN_fLi128ELi256ELNS4_4UMMA5MajorE0ELSP_0ELNSO_7ScaleInE0ELSQ_0EEEEEENS4_6LayoutINS5_IJSD_SD_SD_EEENS5_IJNSA_ILi0EEESV_SV_EEEEENS5_IJNS4_10UnderscoreESY_SY_EEEEENS4_28SM100_TMA_2SM_LOAD_MULTICASTENS4_14ComposedLayoutINS4_7SwizzleILi3ELi4ELi3EEENS4_18smem_ptr_flag_bitsILi32EEENST_INS5_IJNSA_ILi8EEENSA_ILi32EEEEEENS5_IJS18_SD_EEEEEEEvNS4_8identityES11_S1C_vS1D_EENS_8epilogue10collective18CollectiveEpilogueINS1F_23Sm100TmaWarpSpecializedILi4ELi2ELi16ELb1ELb0EEEJNS5_IJNSA_ILi64EEESH_SG_EEENS5_IJNST_IS1K_SD_EENST_INS5_IJNSA_ILi16EEESC_EEENS5_IJSD_SG_EEEEEEEEfSJ_fSJ_NS1F_6fusion15FusionCallbacksIS1J_NS1S_17LinearCombinationIffffLNS_15FloatRoundStyleE2EEES1L_S1R_JEEENS4_5SM1004TMEM4LOAD26SM100_TMEM_LOAD_32dp32b16xENS4_13SM90_TMA_LOADENS12_INS13_ILi2ELi4ELi3EEES16_NST_INS5_IJS17_S1N_EEENS5_IJS1N_SD_EEEEEEENS4_39AutoVectorizingCopyWithAssumedAlignmentILi128EEENS4_14SM90_TMA_STOREES27_S29_S29_EEEvvEEEEvNT_6ParamsE)
        /*0038*/ 	.word	0x00000000


	//----- nvinfo : EIATTR_MIN_STACK_SIZE
	.align		4
.L_27:
        /*003c*/ 	.byte	0x04, 0x12
        /*003e*/ 	.short	(.L_29 - .L_28)
	.align		4
.L_28:
        /*0040*/ 	.word	index@(_ZN7cutlass13device_kernelINS_4gemm6kernel13GemmUniversalIN4cute5tupleIJiiiiEEENS1_10collective13CollectiveMmaINS1_35MainloopSm100TmaUmmaWarpSpecializedILi2ELi2ELi4ENS5_IJNS4_1CILi4EEENSA_ILi2EEENSA_ILi1EEEEEEEENS5_IJNSA_ILi128EEENSA_ILi256EEESG_EEEfNS5_IJlSD_lEEEfSJ_NS4_8TiledMMAINS4_8MMA_AtomIJNS4_23SM100_MMA_TF32_2x1SM_SSINS_10tfloat32_tESN_fLi128ELi256ELNS4_4UMMA5MajorE0ELSP_0ELNSO_7ScaleInE0ELSQ_0EEEEEENS4_6LayoutINS5_IJSD_SD_SD_EEENS5_IJNSA_ILi0EEESV_SV_EEEEENS5_IJNS4_10UnderscoreESY_SY_EEEEENS4_28SM100_TMA_2SM_LOAD_MULTICASTENS4_14ComposedLayoutINS4_7SwizzleILi3ELi4ELi3EEENS4_18smem_ptr_flag_bitsILi32EEENST_INS5_IJNSA_ILi8EEENSA_ILi32EEEEEENS5_IJS18_SD_EEEEEEEvNS4_8identityES11_S1C_vS1D_EENS_8epilogue10collective18CollectiveEpilogueINS1F_23Sm100TmaWarpSpecializedILi4ELi2ELi16ELb1ELb0EEEJNS5_IJNSA_ILi64EEESH_SG_EEENS5_IJNST_IS1K_SD_EENST_INS5_IJNSA_ILi16EEESC_EEENS5_IJSD_SG_EEEEEEEEfSJ_fSJ_NS1F_6fusion15FusionCallbacksIS1J_NS1S_17LinearCombinationIffffLNS_15FloatRoundStyleE2EEES1L_S1R_JEEENS4_5SM1004TMEM4LOAD26SM100_TMEM_LOAD_32dp32b16xENS4_13SM90_TMA_LOADENS12_INS13_ILi2ELi4ELi3EEES16_NST_INS5_IJS17_S1N_EEENS5_IJS1N_SD_EEEEEEENS4_39AutoVectorizingCopyWithAssumedAlignmentILi128EEENS4_14SM90_TMA_STOREES27_S29_S29_EEEvvEEEEvNT_6ParamsE)
        /*0044*/ 	.word	0x00000000
.L_29:


//--------------------- .nv.compat                --------------------------
	.section	.nv.compat,"",@"SHT_CUDA_COMPAT_INFO"
	.align	4
        /*0000*/ 	.byte	0x02, 0x09, 0x01, 0x00, 0x02, 0x02, 0x02, 0x00, 0x02, 0x05, 0x05, 0x00, 0x03, 0x07, 0x01, 0x01
        /*0010*/ 	.byte	0x02, 0x03, 0x01, 0x00, 0x02, 0x06, 0x01, 0x00, 0x04, 0x0b, 0x08, 0x00, 0x09, 0x00, 0x00, 0x00
        /*0020*/ 	.byte	0x00, 0x00, 0x00, 0x00


//--------------------- .nv.info._ZN7cutlass13device_kernelINS_4gemm6kernel13GemmUniversalIN4cute5tupleIJiiiiEEENS1_10collective13CollectiveMmaINS1_35MainloopSm100TmaUmmaWarpSpecializedILi2ELi2ELi4ENS5_IJNS4_1CILi4EEENSA_ILi2EEENSA_ILi1EEEEEEEENS5_IJNSA_ILi128EEENSA_ILi256EEESG_EEEfNS5_IJlSD_lEEEfSJ_NS4_8TiledMMAINS4_8MMA_AtomIJNS4_23SM100_MMA_TF32_2x1SM_SSINS_10tfloat32_tESN_fLi128ELi256ELNS4_4UMMA5MajorE0ELSP_0ELNSO_7ScaleInE0ELSQ_0EEEEEENS4_6LayoutINS5_IJSD_SD_SD_EEENS5_IJNSA_ILi0EEESV_SV_EEEEENS5_IJNS4_10UnderscoreESY_SY_EEEEENS4_28SM100_TMA_2SM_LOAD_MULTICASTENS4_14ComposedLayoutINS4_7SwizzleILi3ELi4ELi3EEENS4_18smem_ptr_flag_bitsILi32EEENST_INS5_IJNSA_ILi8EEENSA_ILi32EEEEEENS5_IJS18_SD_EEEEEEEvNS4_8identityES11_S1C_vS1D_EENS_8epilogue10collective18CollectiveEpilogueINS1F_23Sm100TmaWarpSpecializedILi4ELi2ELi16ELb1ELb0EEEJNS5_IJNSA_ILi64EEESH_SG_EEENS5_IJNST_IS1K_SD_EENST_INS5_IJNSA_ILi16EEESC_EEENS5_IJSD_SG_EEEEEEEEfSJ_fSJ_NS1F_6fusion15FusionCallbacksIS1J_NS1S_17LinearCombinationIffffLNS_15FloatRoundStyleE2EEES1L_S1R_JEEENS4_5SM1004TMEM4LOAD26SM100_TMEM_LOAD_32dp32b16xENS4_13SM90_TMA_LOADENS12_INS13_ILi2ELi4ELi3EEES16_NST_INS5_IJS17_S1N_EEENS5_IJS1N_SD_EEEEEEENS4_39AutoVectorizingCopyWithAssumedAlignmentILi128EEENS4_14SM90_TMA_STOREES27_S29_S29_EEEvvEEEEvNT_6ParamsE --------------------------
	.section	.nv.info._ZN7cutlass13device_kernelINS_4gemm6kernel13GemmUniversalIN4cute5tupleIJiiiiEEENS1_10collective13CollectiveMmaINS1_35MainloopSm100TmaUmmaWarpSpecializedILi2ELi2ELi4ENS5_IJNS4_1CILi4EEENSA_ILi2EEENSA_ILi1EEEEEEEENS5_IJNSA_ILi128EEENSA_ILi256EEESG_EEEfNS5_IJlSD_lEEEfSJ_NS4_8TiledMMAINS4_8MMA_AtomIJNS4_23SM100_MMA_TF32_2x1SM_SSINS_10tfloat32_tESN_fLi128ELi256ELNS4_4UMMA5MajorE0ELSP_0ELNSO_7ScaleInE0ELSQ_0EEEEEENS4_6LayoutINS5_IJSD_SD_SD_EEENS5_IJNSA_ILi0EEESV_SV_EEEEENS5_IJNS4_10UnderscoreESY_SY_EEEEENS4_28SM100_TMA_2SM_LOAD_MULTICASTENS4_14ComposedLayoutINS4_7SwizzleILi3ELi4ELi3EEENS4_18smem_ptr_flag_bitsILi32EEENST_INS5_IJNSA_ILi8EEENSA_ILi32EEEEEENS5_IJS18_SD_EEEEEEEvNS4_8identityES11_S1C_vS1D_EENS_8epilogue10collective18CollectiveEpilogueINS1F_23Sm100TmaWarpSpecializedILi4ELi2ELi16ELb1ELb0EEEJNS5_IJNSA_ILi64EEESH_SG_EEENS5_IJNST_IS1K_SD_EENST_INS5_IJNSA_ILi16EEESC_EEENS5_IJSD_SG_EEEEEEEEfSJ_fSJ_NS1F_6fusion15FusionCallbacksIS1J_NS1S_17LinearCombinationIffffLNS_15FloatRoundStyleE2EEES1L_S1R_JEEENS4_5SM1004TMEM4LOAD26SM100_TMEM_LOAD_32dp32b16xENS4_13SM90_TMA_LOADENS12_INS13_ILi2ELi4ELi3EEES16_NST_INS5_IJS17_S1N_EEENS5_IJS1N_SD_EEEEEEENS4_39AutoVectorizingCopyWithAssumedAlignmentILi128EEENS4_14SM90_TMA_STOREES27_S29_S29_EEEvvEEEEvNT_6ParamsE,"",@"SHT_CUDA_INFO"
	.sectionflags	@""
	.align	4


	//----- nvinfo : EIATTR_CUDA_API_VERSION
	.align		4
        /*0000*/ 	.byte	0x04, 0x37
        /*0002*/ 	.short	(.L_31 - .L_30)
.L_30:
        /*0004*/ 	.word	0x00000082


	//----- nvinfo : EIATTR_KPARAM_INFO
	.align		4
.L_31:
        /*0008*/ 	.byte	0x04, 0x17
        /*000a*/ 	.short	(.L_33 - .L_32)
.L_32:
        /*000c*/ 	.word	0x00000000
        /*0010*/ 	.short	0x0000
        /*0012*/ 	.short	0x0000
        /*0014*/ 	.byte	0x00, 0xf0, 0x01, 0x20


	//----- nvinfo : EIATTR_AT_ENTRY_FRAGMENTS
	.align		4
.L_33:
        /*0018*/ 	.byte	0x04, 0x4f
        /*001a*/ 	.short	(.L_35 - .L_34)


	//   ....[0]....
.L_34:
        /*001c*/ 	.word	0x00000007


	//----- nvinfo : EIATTR_RESERVED_SMEM_USED
	.align		4
.L_35:
        /*0020*/ 	.byte	0x01, 0x41
	.zero		2


	//----- nvinfo : EIATTR_SPARSE_MMA_MASK
	.align		4
        /*0024*/ 	.byte	0x03, 0x50
        /*0026*/ 	.short	0x0000


	//----- nvinfo : EIATTR_TCGEN05_2CTA_USED
	.align		4
        /*0028*/ 	.byte	0x01, 0x52
	.zero		2


	//----- nvinfo : EIATTR_MAXREG_COUNT
	.align		4
        /*002c*/ 	.byte	0x03, 0x1b
        /*002e*/ 	.short	0x00ff


	//----- nvinfo : EIATTR_NUM_BARRIERS
	.align		4
        /*0030*/ 	.byte	0x02, 0x4c
        /*0032*/ 	.byte	0x07
	.zero		1


	//----- nvinfo : EIATTR_EXTERNS
	.align		4
        /*0034*/ 	.byte	0x04, 0x0f
        /*0036*/ 	.short	(.L_37 - .L_36)


	//   ....[0]....
	.align		4
.L_36:
        /*0038*/ 	.word	index@(__assertfail)


	//----- nvinfo : EIATTR_MERCURY_ISA_VERSION
	.align		4
.L_37:
        /*003c*/ 	.byte	0x03, 0x5f
        /*003e*/ 	.short	0x0101


	//----- nvinfo : EIATTR_INT_WARP_WIDE_INSTR_OFFSETS
	.align		4
        /*0040*/ 	.byte	0x04, 0x31
        /*0042*/ 	.short	(.L_39 - .L_38)


	//   ....[0]....
.L_38:
        /*0044*/ 	.word	0x00000dd0


	//   ....[1]....
        /*0048*/ 	.word	0x00000e80


	//   ....[2]....
        /*004c*/ 	.word	0x00004f30


	//   ....[3]....
        /*0050*/ 	.word	0x00004f60


	//   ....[4]....
        /*0054*/ 	.word	0x00004f80


	//   ....[5]....
        /*0058*/ 	.word	0x00005ac0


	//   ....[6]....
        /*005c*/ 	.word	0x00005b60


	//   ....[7]....
        /*0060*/ 	.word	0x00005c20


	//   ....[8]....
        /*0064*/ 	.word	0x00005c90


	//   ....[9]....
        /*0068*/ 	.word	0x00005d50


	//   ....[10]....
        /*006c*/ 	.word	0x00005e10


	//   ....[11]....
        /*0070*/ 	.word	0x00005e80


	//   ....[12]....
        /*0074*/ 	.word	0x00005fa0


	//   ....[13]....
        /*0078*/ 	.word	0x00006000


	//   ....[14]....
        /*007c*/ 	.word	0x00006070


	//   ....[15]....
        /*0080*/ 	.word	0x00006190


	//   ....[16]....
        /*0084*/ 	.word	0x00006200


	//   ....[17]....
        /*0088*/ 	.word	0x00006270


	//   ....[18]....
        /*008c*/ 	.word	0x00006330


	//   ....[19]....
        /*0090*/ 	.word	0x000063e0


	//   ....[20]....
        /*0094*/ 	.word	0x00006450


	//   ....[21]....
        /*0098*/ 	.word	0x00006510


	//   ....[22]....
        /*009c*/ 	.word	0x000065c0


	//   ....[23]....
        /*00a0*/ 	.word	0x00006630


	//   ....[24]....
        /*00a4*/ 	.word	0x000066f0


	//   ....[25]....
        /*00a8*/ 	.word	0x00006790


	//   ....[26]....
        /*00ac*/ 	.word	0x00006820


	//   ....[27]....
        /*00b0*/ 	.word	0x000068f0


	//   ....[28]....
        /*00b4*/ 	.word	0x000069f0


	//----- nvinfo : EIATTR_COOP_GROUP_MASK_REGIDS
	.align		4
.L_39:
        /*00b8*/ 	.byte	0x04, 0x29
        /*00ba*/ 	.short	(.L_41 - .L_40)


	//   ....[0]....
.L_40:
        /*00bc*/ 	.word	0xffffffff


	//   ....[1]....
        /*00c0*/ 	.word	0xffffffff


	//   ....[2]....
        /*00c4*/ 	.word	0xffffffff


	//   ....[3]....
        /*00c8*/ 	.word	0xffffffff


	//   ....[4]....
        /*00cc*/ 	.word	0xffffffff


	//   ....[5]....
        /*00d0*/ 	.word	0xffffffff


	//   ....[6]....
        /*00d4*/ 	.word	0xffffffff


	//   ....[7]....
        /*00d8*/ 	.word	0xffffffff


	//   ....[8]....
        /*00dc*/ 	.word	0xffffffff


	//   ....[9]....
        /*00e0*/ 	.word	0xffffffff


	//   ....[10]....
        /*00e4*/ 	.word	0xffffffff


	//   ....[11]....
        /*00e8*/ 	.word	0xffffffff


	//   ....[12]....
        /*00ec*/ 	.word	0xffffffff


	//   ....[13]....
        /*00f0*/ 	.word	0xffffffff


	//----- nvinfo : EIATTR_COOP_GROUP_INSTR_OFFSETS
	.align		4
.L_41:
        /*00f4*/ 	.byte	0x04, 0x28
        /*00f6*/ 	.short	(.L_43 - .L_42)


	//   ....[0]....
.L_42:
        /*00f8*/ 	.word	0x000000d0


	//   ....[1]....
        /*00fc*/ 	.word	0x00000540


	//   ....[2]....
        /*0100*/ 	.word	0x000006e0


	//   ....[3]....
        /*0104*/ 	.word	0x00000880


	//   ....[4]....
        /*0108*/ 	.word	0x00000980


	//   ....[5]....
        /*010c*/ 	.word	0x00000af0


	//   ....[6]....
        /*0110*/ 	.word	0x00000c90


	//   ....[7]....
        /*0114*/ 	.word	0x00000ef0


	//   ....[8]....
        /*0118*/ 	.word	0x00002960


	//   ....[9]....
        /*011c*/ 	.word	0x00003740


	//   ....[10]....
        /*0120*/ 	.word	0x00003c50


	//   ....[11]....
        /*0124*/ 	.word	0x00003f00


	//   ....[12]....
        /*0128*/ 	.word	0x00004e20


	//   ....[13]....
        /*012c*/ 	.word	0x00005040


	//----- nvinfo : EIATTR_VRC_CTA_INIT_COUNT
	.align		4
.L_43:
        /*0130*/ 	.byte	0x02, 0x4a
        /*0132*/ 	.byte	0x80
	.zero		1


	//----- nvinfo : EIATTR_SYSCALL_OFFSETS
	.align		4
        /*0134*/ 	.byte	0x04, 0x46
        /*0136*/ 	.short	(.L_45 - .L_44)


	//   ....[0]....
.L_44:
        /*0138*/ 	.word	0x000075b0


	//   ....[1]....
        /*013c*/ 	.word	0x000076a0


	//   ....[2]....
        /*0140*/ 	.word	0x00007df0


	//   ....[3]....
        /*0144*/ 	.word	0x000085c0


	//   ....[4]....
        /*0148*/ 	.word	0x00008d70


	//   ....[5]....
        /*014c*/ 	.word	0x00009570


	//   ....[6]....
        /*0150*/ 	.word	0x00009d70


	//   ....[7]....
        /*0154*/ 	.word	0x0000a590


	//   ....[8]....
        /*0158*/ 	.word	0x0000ad90


	//   ....[9]....
        /*015c*/ 	.word	0x0000b540


	//----- nvinfo : EIATTR_MBARRIER_INSTR_OFFSETS
	.align		4
.L_45:
        /*0160*/ 	.byte	0x04, 0x39
        /*0162*/ 	.short	(.L_47 - .L_46)


	//   ....[0]....
.L_46:
        /*0164*/ 	.word	0x00000690
        /*0168*/ 	.word	0x000000ff
        /*016c*/ 	.word	0x00000000
        /*0170*/ 	.short	0x0100
        /*0172*/ 	.byte	0x04
	.zero		1


	//   ....[1]....
        /*0174*/ 	.word	0x000006a0
        /*0178*/ 	.word	0x000000ff
        /*017c*/ 	.word	0x00000010
        /*0180*/ 	.short	0x0100
        /*0182*/ 	.byte	0x04
	.zero		1


	//   ....[2]....
        /*0184*/ 	.word	0x000006b0
        /*0188*/ 	.word	0x000000ff
        /*018c*/ 	.word	0x00000008
        /*0190*/ 	.short	0x0100
        /*0192*/ 	.byte	0x04
	.zero		1


	//   ....[3]....
        /*0194*/ 	.word	0x000006c0
        /*0198*/ 	.word	0x000000ff
        /*019c*/ 	.word	0x00000018
        /*01a0*/ 	.short	0x0100
        /*01a2*/ 	.byte	0x04
	.zero		1


	//   ....[4]....
        /*01a4*/ 	.word	0x000007f0
        /*01a8*/ 	.word	0x000000ff
        /*01ac*/ 	.word	0x00000020
        /*01b0*/ 	.short	0x0100
        /*01b2*/ 	.byte	0x04
	.zero		1


	//   ....[5]....
        /*01b4*/ 	.word	0x00000800
        /*01b8*/ 	.word	0x000000ff
        /*01bc*/ 	.word	0x00000040
        /*01c0*/ 	.short	0x0100
        /*01c2*/ 	.byte	0x04
	.zero		1


	//   ....[6]....
        /*01c4*/ 	.word	0x00000810
        /*01c8*/ 	.word	0x000000ff
        /*01cc*/ 	.word	0x00000028
        /*01d0*/ 	.short	0x0100
        /*01d2*/ 	.byte	0x04
	.zero		1


	//   ....[7]....
        /*01d4*/ 	.word	0x00000820
        /*01d8*/ 	.word	0x000000ff
        /*01dc*/ 	.word	0x00000048
        /*01e0*/ 	.short	0x0100
        /*01e2*/ 	.byte	0x04
	.zero		1


	//   ....[8]....
        /*01e4*/ 	.word	0x00000830
        /*01e8*/ 	.word	0x000000ff
        /*01ec*/ 	.word	0x00000030
        /*01f0*/ 	.short	0x0100
        /*01f2*/ 	.byte	0x04
	.zero		1


	//   ....[9]....
        /*01f4*/ 	.word	0x00000840
        /*01f8*/ 	.word	0x000000ff
        /*01fc*/ 	.word	0x00000050
        /*0200*/ 	.short	0x0100
        /*0202*/ 	.byte	0x04
	.zero		1


	//   ....[10]....
        /*0204*/ 	.word	0x00000850
        /*0208*/ 	.word	0x000000ff
        /*020c*/ 	.word	0x00000038
        /*0210*/ 	.short	0x0100
        /*0212*/ 	.byte	0x04
	.zero		1


	//   ....[11]....
        /*0214*/ 	.word	0x00000860
        /*0218*/ 	.word	0x000000ff
        /*021c*/ 	.word	0x00000058
        /*0220*/ 	.short	0x0100
        /*0222*/ 	.byte	0x04
	.zero		1


	//   ....[12]....
        /*0224*/ 	.word	0x00000950
        /*0228*/ 	.word	0x000000ff
        /*022c*/ 	.word	0x00000060
        /*0230*/ 	.short	0x0100
        /*0232*/ 	.byte	0x06
	.zero		1


	//   ....[13]....
        /*0234*/ 	.word	0x00000960
        /*0238*/ 	.word	0x000000ff
        /*023c*/ 	.word	0x00000068
        /*0240*/ 	.short	0x0100
        /*0242*/ 	.byte	0x06
	.zero		1


	//   ....[14]....
        /*0244*/ 	.word	0x00000aa0
        /*0248*/ 	.word	0x000000ff
        /*024c*/ 	.word	0x00000070
        /*0250*/ 	.short	0x0100
        /*0252*/ 	.byte	0x06
	.zero		1


	//   ....[15]....
        /*0254*/ 	.word	0x00000ab0
        /*0258*/ 	.word	0x000000ff
        /*025c*/ 	.word	0x00000080
        /*0260*/ 	.short	0x0100
        /*0262*/ 	.byte	0x06
	.zero		1


	//   ....[16]....
        /*0264*/ 	.word	0x00000ac0
        /*0268*/ 	.word	0x000000ff
        /*026c*/ 	.word	0x00000078
        /*0270*/ 	.short	0x0100
        /*0272*/ 	.byte	0x06
	.zero		1


	//   ....[17]....
        /*0274*/ 	.word	0x00000ad0
        /*0278*/ 	.word	0x000000ff
        /*027c*/ 	.word	0x00000088
        /*0280*/ 	.short	0x0100
        /*0282*/ 	.byte	0x06
	.zero		1


	//   ....[18]....
        /*0284*/ 	.word	0x00000c00
        /*0288*/ 	.word	0x000000ff
        /*028c*/ 	.word	0x00000090
        /*0290*/ 	.short	0x0100
        /*0292*/ 	.byte	0x04
	.zero		1


	//   ....[19]....
        /*0294*/ 	.word	0x00000c10
        /*0298*/ 	.word	0x000000ff
        /*029c*/ 	.word	0x000000b0
        /*02a0*/ 	.short	0x0100
        /*02a2*/ 	.byte	0x04
	.zero		1


	//   ....[20]....
        /*02a4*/ 	.word	0x00000c20
        /*02a8*/ 	.word	0x000000ff
        /*02ac*/ 	.word	0x00000098
        /*02b0*/ 	.short	0x0100
        /*02b2*/ 	.byte	0x04
	.zero		1


	//   ....[21]....
        /*02b4*/ 	.word	0x00000c30
        /*02b8*/ 	.word	0x000000ff
        /*02bc*/ 	.word	0x000000b8
        /*02c0*/ 	.short	0x0100
        /*02c2*/ 	.byte	0x04
	.zero		1


	//   ....[22]....
        /*02c4*/ 	.word	0x00000c40
        /*02c8*/ 	.word	0x000000ff
        /*02cc*/ 	.word	0x000000a0
        /*02d0*/ 	.short	0x0100
        /*02d2*/ 	.byte	0x04
	.zero		1


	//   ....[23]....
        /*02d4*/ 	.word	0x00000c50
        /*02d8*/ 	.word	0x000000ff
        /*02dc*/ 	.word	0x000000c0
        /*02e0*/ 	.short	0x0100
        /*02e2*/ 	.byte	0x04
	.zero		1


	//   ....[24]....
        /*02e4*/ 	.word	0x00000c60
        /*02e8*/ 	.word	0x000000ff
        /*02ec*/ 	.word	0x000000a8
        /*02f0*/ 	.short	0x0100
        /*02f2*/ 	.byte	0x04
	.zero		1


	//   ....[25]....
        /*02f4*/ 	.word	0x00000c70
        /*02f8*/ 	.word	0x000000ff
        /*02fc*/ 	.word	0x000000c8
        /*0300*/ 	.short	0x0100
        /*0302*/ 	.byte	0x04
	.zero		1


	//   ....[26]....
        /*0304*/ 	.word	0x00000d70
        /*0308*/ 	.word	0x000000ff
        /*030c*/ 	.word	0x000000d0
        /*0310*/ 	.short	0x0100
        /*0312*/ 	.byte	0x04
	.zero		1


	//   ....[27]....
        /*0314*/ 	.word	0x00000d80
        /*0318*/ 	.word	0x000000ff
        /*031c*/ 	.word	0x000000e0
        /*0320*/ 	.short	0x0100
        /*0322*/ 	.byte	0x04
	.zero		1


	//   ....[28]....
        /*0324*/ 	.word	0x00000d90
        /*0328*/ 	.word	0x000000ff
        /*032c*/ 	.word	0x000000d8
        /*0330*/ 	.short	0x0100
        /*0332*/ 	.byte	0x04
	.zero		1


	//   ....[29]....
        /*0334*/ 	.word	0x00000da0
        /*0338*/ 	.word	0x000000ff
        /*033c*/ 	.word	0x000000e8
        /*0340*/ 	.short	0x0100
        /*0342*/ 	.byte	0x04
	.zero		1


	//   ....[30]....
        /*0344*/ 	.word	0x00000eb0
        /*0348*/ 	.word	0x000000ff
        /*034c*/ 	.word	0x000000f0
        /*0350*/ 	.short	0x0100
        /*0352*/ 	.byte	0x06
	.zero		1


	//   ....[31]....
        /*0354*/ 	.word	0x00001c70
        /*0358*/ 	.word	0x00000000
        /*035c*/ 	.word	0x000000e0
        /*0360*/ 	.short	0x010a
        /*0362*/ 	.byte	0xff
	.zero		1


	//   ....[32]....
        /*0364*/ 	.word	0x00001ca0
        /*0368*/ 	.word	0x00000000
        /*036c*/ 	.word	0x000000d0
        /*0370*/ 	.short	0x0101
        /*0372*/ 	.byte	0xff
	.zero		1


	//   ....[33]....
        /*0374*/ 	.word	0x00001d70
        /*0378*/ 	.word	0x000000ff
        /*037c*/ 	.word	0x00000010
        /*0380*/ 	.short	0x010a
        /*0382*/ 	.byte	0x04
	.zero		1


	//   ....[34]....
        /*0384*/ 	.word	0x00001e40
        /*0388*/ 	.word	0x000000ff
        /*038c*/ 	.word	0x00000010
        /*0390*/ 	.short	0x010a
        /*0392*/ 	.byte	0x06
	.zero		1


	//   ....[35]....
        /*0394*/ 	.word	0x00001fa0
        /*0398*/ 	.word	0x000000ff
        /*039c*/ 	.word	0x00000010
        /*03a0*/ 	.short	0x010a
        /*03a2*/ 	.byte	0x04
	.zero		1


	//   ....[36]....
        /*03a4*/ 	.word	0x00002390
        /*03a8*/ 	.word	0x000000ff
        /*03ac*/ 	.word	0x00000068
        /*03b0*/ 	.short	0x0101
        /*03b2*/ 	.byte	0x16
	.zero		1


	//   ....[37]....
        /*03b4*/ 	.word	0x000023b0
        /*03b8*/ 	.word	0x000000ff
        /*03bc*/ 	.word	0x00000010
        /*03c0*/ 	.short	0x010a
        /*03c2*/ 	.byte	0x04
	.zero		1


	//   ....[38]....
        /*03c4*/ 	.word	0x00002430
        /*03c8*/ 	.word	0x000000ff
        /*03cc*/ 	.word	0x00000010
        /*03d0*/ 	.short	0x010a
        /*03d2*/ 	.byte	0x06
	.zero		1


	//   ....[39]....
        /*03d4*/ 	.word	0x00002570
        /*03d8*/ 	.word	0x000000ff
        /*03dc*/ 	.word	0x00000010
        /*03e0*/ 	.short	0x010a
        /*03e2*/ 	.byte	0x04
	.zero		1


	//   ....[40]....
        /*03e4*/ 	.word	0x00002990
        /*03e8*/ 	.word	0x00000003
        /*03ec*/ 	.word	0x00000070
        /*03f0*/ 	.short	0x010a
        /*03f2*/ 	.byte	0xff
	.zero		1


	//   ....[41]....
        /*03f4*/ 	.word	0x00002ae0
        /*03f8*/ 	.word	0x00000000
        /*03fc*/ 	.word	0x00000000
        /*0400*/ 	.short	0x0101
        /*0402*/ 	.byte	0xff
	.zero		1


	//   ....[42]....
        /*0404*/ 	.word	0x000030a0
        /*0408*/ 	.word	0x000000ff
        /*040c*/ 	.word	0x00000000
        /*0410*/ 	.short	0x010a
        /*0412*/ 	.byte	0x04
	.zero		1


	//   ....[43]....
        /*0414*/ 	.word	0x00003140
        /*0418*/ 	.word	0x00000000
        /*041c*/ 	.word	0x00000000
        /*0420*/ 	.short	0x010a
        /*0422*/ 	.byte	0xff
	.zero		1


	//   ....[44]....
        /*0424*/ 	.word	0x00003290
        /*0428*/ 	.word	0x00000000
        /*042c*/ 	.word	0x000000d0
        /*0430*/ 	.short	0x010a
        /*0432*/ 	.byte	0xff
	.zero		1


	//   ....[45]....
        /*0434*/ 	.word	0x00003300
        /*0438*/ 	.word	0x00000000
        /*043c*/ 	.word	0x00000000
        /*0440*/ 	.short	0x0101
        /*0442*/ 	.byte	0xff
	.zero		1


	//   ....[46]....
        /*0444*/ 	.word	0x00003320
        /*0448*/ 	.word	0x000000ff
        /*044c*/ 	.word	0x00000080
        /*0450*/ 	.short	0x010a
        /*0452*/ 	.byte	0x04
	.zero		1


	//   ....[47]....
        /*0454*/ 	.word	0x00003440
        /*0458*/ 	.word	0x00000000
        /*045c*/ 	.word	0x00000070
        /*0460*/ 	.short	0x010a
        /*0462*/ 	.byte	0xff
	.zero		1


	//   ....[48]....
        /*0464*/ 	.word	0x00003540
        /*0468*/ 	.word	0x00000000
        /*046c*/ 	.word	0x00000000
        /*0470*/ 	.short	0x0101
        /*0472*/ 	.byte	0xff
	.zero		1


	//   ....[49]....
        /*0474*/ 	.word	0x000035d0
        /*0478*/ 	.word	0x000000ff
        /*047c*/ 	.word	0x00000080
        /*0480*/ 	.short	0x0106
        /*0482*/ 	.byte	0x04
	.zero		1


	//   ....[50]....
        /*0484*/ 	.word	0x000035f0
        /*0488*/ 	.word	0x000000ff
        /*048c*/ 	.word	0x00000080
        /*0490*/ 	.short	0x010a
        /*0492*/ 	.byte	0x04
	.zero		1


	//   ....[51]....
        /*0494*/ 	.word	0x00003680
        /*0498*/ 	.word	0x000000ff
        /*049c*/ 	.word	0x00000080
        /*04a0*/ 	.short	0x0106
        /*04a2*/ 	.byte	0x07
	.zero		1


	//   ....[52]....
        /*04a4*/ 	.word	0x000036c0
        /*04a8*/ 	.word	0x00000000
        /*04ac*/ 	.word	0x00000080
        /*04b0*/ 	.short	0x010a
        /*04b2*/ 	.byte	0xff
	.zero		1


	//   ....[53]....
        /*04b4*/ 	.word	0x00003930
        /*04b8*/ 	.word	0x000000ff
        /*04bc*/ 	.word	0x00000008
        /*04c0*/ 	.short	0x010a
        /*04c2*/ 	.byte	0x05
	.zero		1


	//   ....[54]....
        /*04c4*/ 	.word	0x00003950
        /*04c8*/ 	.word	0x000000ff
        /*04cc*/ 	.word	0x00000008
        /*04d0*/ 	.short	0x010a
        /*04d2*/ 	.byte	0x05
	.zero		1


	//   ....[55]....
        /*04d4*/ 	.word	0x00003af0
        /*04d8*/ 	.word	0x000000ff
        /*04dc*/ 	.word	0x00000008
        /*04e0*/ 	.short	0x010a
        /*04e2*/ 	.byte	0x05
	.zero		1


	//   ....[56]....
        /*04e4*/ 	.word	0x00003b10
        /*04e8*/ 	.word	0x000000ff
        /*04ec*/ 	.word	0x00000008
        /*04f0*/ 	.short	0x010a
        /*04f2*/ 	.byte	0x05
	.zero		1


	//   ....[57]....
        /*04f4*/ 	.word	0x00003be0
        /*04f8*/ 	.word	0x000000ff
        /*04fc*/ 	.word	0x00000000
        /*0500*/ 	.short	0x0101
        /*0502*/ 	.byte	0x04
	.zero		1


	//   ....[58]....
        /*0504*/ 	.word	0x00003fa0
        /*0508*/ 	.word	0x00000003
        /*050c*/ 	.word	0x00000070
        /*0510*/ 	.short	0x010a
        /*0512*/ 	.byte	0xff
	.zero		1


	//   ....[59]....
        /*0514*/ 	.word	0x00004060
        /*0518*/ 	.word	0x00000003
        /*051c*/ 	.word	0x00000000
        /*0520*/ 	.short	0x0101
        /*0522*/ 	.byte	0xff
	.zero		1


	//   ....[60]....
        /*0524*/ 	.word	0x00004150
        /*0528*/ 	.word	0x000000ff
        /*052c*/ 	.word	0x00000000
        /*0530*/ 	.short	0x010a
        /*0532*/ 	.byte	0x04
	.zero		1


	//   ....[61]....
        /*0534*/ 	.word	0x00004160
        /*0538*/ 	.word	0x000000ff
        /*053c*/ 	.word	0x000000b0
        /*0540*/ 	.short	0x010a
        /*0542*/ 	.byte	0x07
	.zero		1


	//   ....[62]....
        /*0544*/ 	.word	0x00004220
        /*0548*/ 	.word	0x000000ff
        /*054c*/ 	.word	0x00000000
        /*0550*/ 	.short	0x010a
        /*0552*/ 	.byte	0x05
	.zero		1


	//   ....[63]....
        /*0554*/ 	.word	0x00004370
        /*0558*/ 	.word	0x000000ff
        /*055c*/ 	.word	0x00000000
        /*0560*/ 	.short	0x010a
        /*0562*/ 	.byte	0x07
	.zero		1


	//   ....[64]....
        /*0564*/ 	.word	0x00004ae0
        /*0568*/ 	.word	0x000000ff
        /*056c*/ 	.word	0x00000000
        /*0570*/ 	.short	0x010a
        /*0572*/ 	.byte	0x04
	.zero		1


	//   ....[65]....
        /*0574*/ 	.word	0x00004b80
        /*0578*/ 	.word	0x000000ff
        /*057c*/ 	.word	0x00000000
        /*0580*/ 	.short	0x010a
        /*0582*/ 	.byte	0x05
	.zero		1


	//   ....[66]....
        /*0584*/ 	.word	0x00004c10
        /*0588*/ 	.word	0x000000ff
        /*058c*/ 	.word	0x00000000
        /*0590*/ 	.short	0x010a
        /*0592*/ 	.byte	0x05
	.zero		1


	//   ....[67]....
        /*0594*/ 	.word	0x00004cb0
        /*0598*/ 	.word	0x00000002
        /*059c*/ 	.word	0x00000000
        /*05a0*/ 	.short	0x010a
        /*05a2*/ 	.byte	0xff
	.zero		1


	//   ....[68]....
        /*05a4*/ 	.word	0x00004cf0
        /*05a8*/ 	.word	0x00000002
        /*05ac*/ 	.word	0x00000000
        /*05b0*/ 	.short	0x010a
        /*05b2*/ 	.byte	0xff
	.zero		1


	//   ....[69]....
        /*05b4*/ 	.word	0x00004d70
        /*05b8*/ 	.word	0x000000ff
        /*05bc*/ 	.word	0x00000000
        /*05c0*/ 	.short	0x0101
        /*05c2*/ 	.byte	0x04
	.zero		1


	//   ....[70]....
        /*05c4*/ 	.word	0x00004db0
        /*05c8*/ 	.word	0x000000ff
        /*05cc*/ 	.word	0x000000f0
        /*05d0*/ 	.short	0x010a
        /*05d2*/ 	.byte	0x3e
	.zero		1


	//   ....[71]....
        /*05d4*/ 	.word	0x00004e10
        /*05d8*/ 	.word	0x000000ff
        /*05dc*/ 	.word	0x00000000
        /*05e0*/ 	.short	0x0101
        /*05e2*/ 	.byte	0x04
	.zero		1


	//   ....[72]....
        /*05e4*/ 	.word	0x000052b0
        /*05e8*/ 	.word	0x0000000c
        /*05ec*/ 	.word	0x00000070
        /*05f0*/ 	.short	0x010a
        /*05f2*/ 	.byte	0xff
	.zero		1


	//   ....[73]....
        /*05f4*/ 	.word	0x00005420
        /*05f8*/ 	.word	0x00000000
        /*05fc*/ 	.word	0x00000000
        /*0600*/ 	.short	0x0101
        /*0602*/ 	.byte	0xff
	.zero		1


	//   ....[74]....
        /*0604*/ 	.word	0x000058c0
        /*0608*/ 	.word	0x000000ff
        /*060c*/ 	.word	0x00000068
        /*0610*/ 	.short	0x010a
        /*0612*/ 	.byte	0x15
	.zero		1


	//   ....[75]....
        /*0614*/ 	.word	0x00005a40
        /*0618*/ 	.word	0x000000ff
        /*061c*/ 	.word	0x00000040
        /*0620*/ 	.short	0x010a
        /*0622*/ 	.byte	0x15
	.zero		1


	//   ....[76]....
        /*0624*/ 	.word	0x00005c40
        /*0628*/ 	.word	0x000000ff
        /*062c*/ 	.word	0x00000020
        /*0630*/ 	.short	0x010b
        /*0632*/ 	.byte	0x15
	.zero		1


	//   ....[77]....
        /*0634*/ 	.word	0x00005c50
        /*0638*/ 	.word	0x000000ff
        /*063c*/ 	.word	0x00000000
        /*0640*/ 	.short	0x0101
        /*0642*/ 	.byte	0x06
	.zero		1


	//   ....[78]....
        /*0644*/ 	.word	0x00005c60
        /*0648*/ 	.word	0x000000ff
        /*064c*/ 	.word	0x00000048
        /*0650*/ 	.short	0x010a
        /*0652*/ 	.byte	0x15
	.zero		1


	//   ....[79]....
        /*0654*/ 	.word	0x00005e30
        /*0658*/ 	.word	0x000000ff
        /*065c*/ 	.word	0x00000028
        /*0660*/ 	.short	0x010b
        /*0662*/ 	.byte	0x15
	.zero		1


	//   ....[80]....
        /*0664*/ 	.word	0x00005e40
        /*0668*/ 	.word	0x000000ff
        /*066c*/ 	.word	0x00000000
        /*0670*/ 	.short	0x0101
        /*0672*/ 	.byte	0x07
	.zero		1


	//   ....[81]....
        /*0674*/ 	.word	0x00005e50
        /*0678*/ 	.word	0x000000ff
        /*067c*/ 	.word	0x00000050
        /*0680*/ 	.short	0x010a
        /*0682*/ 	.byte	0x15
	.zero		1


	//   ....[82]....
        /*0684*/ 	.word	0x00006020
        /*0688*/ 	.word	0x000000ff
        /*068c*/ 	.word	0x00000030
        /*0690*/ 	.short	0x010b
        /*0692*/ 	.byte	0x15
	.zero		1


	//   ....[83]....
        /*0694*/ 	.word	0x00006030
        /*0698*/ 	.word	0x000000ff
        /*069c*/ 	.word	0x00000000
        /*06a0*/ 	.short	0x0101
        /*06a2*/ 	.byte	0x1d
	.zero		1


	//   ....[84]....
        /*06a4*/ 	.word	0x00006040
        /*06a8*/ 	.word	0x000000ff
        /*06ac*/ 	.word	0x00000058
        /*06b0*/ 	.short	0x010a
        /*06b2*/ 	.byte	0x15
	.zero		1


	//   ....[85]....
        /*06b4*/ 	.word	0x00006220
        /*06b8*/ 	.word	0x000000ff
        /*06bc*/ 	.word	0x00000038
        /*06c0*/ 	.short	0x010b
        /*06c2*/ 	.byte	0x15
	.zero		1


	//   ....[86]....
        /*06c4*/ 	.word	0x00006230
        /*06c8*/ 	.word	0x000000ff
        /*06cc*/ 	.word	0x00000000
        /*06d0*/ 	.short	0x0101
        /*06d2*/ 	.byte	0x1e
	.zero		1


	//   ....[87]....
        /*06d4*/ 	.word	0x00006240
        /*06d8*/ 	.word	0x000000ff
        /*06dc*/ 	.word	0x00000040
        /*06e0*/ 	.short	0x010a
        /*06e2*/ 	.byte	0x15
	.zero		1


	//   ....[88]....
        /*06e4*/ 	.word	0x00006400
        /*06e8*/ 	.word	0x000000ff
        /*06ec*/ 	.word	0x00000020
        /*06f0*/ 	.short	0x010b
        /*06f2*/ 	.byte	0x15
	.zero		1


	//   ....[89]....
        /*06f4*/ 	.word	0x00006410
        /*06f8*/ 	.word	0x000000ff
        /*06fc*/ 	.word	0x00000000
        /*0700*/ 	.short	0x0101
        /*0702*/ 	.byte	0x06
	.zero		1


	//   ....[90]....
        /*0704*/ 	.word	0x00006420
        /*0708*/ 	.word	0x000000ff
        /*070c*/ 	.word	0x00000048
        /*0710*/ 	.short	0x010a
        /*0712*/ 	.byte	0x15
	.zero		1


	//   ....[91]....
        /*0714*/ 	.word	0x000065e0
        /*0718*/ 	.word	0x000000ff
        /*071c*/ 	.word	0x00000028
        /*0720*/ 	.short	0x010b
        /*0722*/ 	.byte	0x15
	.zero		1


	//   ....[92]....
        /*0724*/ 	.word	0x000065f0
        /*0728*/ 	.word	0x000000ff
        /*072c*/ 	.word	0x00000000
        /*0730*/ 	.short	0x0101
        /*0732*/ 	.byte	0x07
	.zero		1


	//   ....[93]....
        /*0734*/ 	.word	0x00006600
        /*0738*/ 	.word	0x000000ff
        /*073c*/ 	.word	0x00000050
        /*0740*/ 	.short	0x010a
        /*0742*/ 	.byte	0x15
	.zero		1


	//   ....[94]....
        /*0744*/ 	.word	0x000067b0
        /*0748*/ 	.word	0x000000ff
        /*074c*/ 	.word	0x00000030
        /*0750*/ 	.short	0x010b
        /*0752*/ 	.byte	0x15
	.zero		1


	//   ....[95]....
        /*0754*/ 	.word	0x000067c0
        /*0758*/ 	.word	0x000000ff
        /*075c*/ 	.word	0x00000000
        /*0760*/ 	.short	0x0101
        /*0762*/ 	.byte	0x1d
	.zero		1


	//   ....[96]....
        /*0764*/ 	.word	0x000067d0
        /*0768*/ 	.word	0x000000ff
        /*076c*/ 	.word	0x00000058
        /*0770*/ 	.short	0x010a
        /*0772*/ 	.byte	0x15
	.zero		1


	//   ....[97]....
        /*0774*/ 	.word	0x00006a10
        /*0778*/ 	.word	0x000000ff
        /*077c*/ 	.word	0x00000038
        /*0780*/ 	.short	0x010b
        /*0782*/ 	.byte	0x15
	.zero		1


	//   ....[98]....
        /*0784*/ 	.word	0x00006a20
        /*0788*/ 	.word	0x000000ff
        /*078c*/ 	.word	0x00000000
        /*0790*/ 	.short	0x0101
        /*0792*/ 	.byte	0x1e
	.zero		1


	//   ....[99]....
        /*0794*/ 	.word	0x00006a50
        /*0798*/ 	.word	0x000000ff
        /*079c*/ 	.word	0x00000040
        /*07a0*/ 	.short	0x010a
        /*07a2*/ 	.byte	0x15
	.zero		1


	//   ....[100]....
        /*07a4*/ 	.word	0x00006a70
        /*07a8*/ 	.word	0x000000ff
        /*07ac*/ 	.word	0x00000048
        /*07b0*/ 	.short	0x010a
        /*07b2*/ 	.byte	0x15
	.zero		1


	//   ....[101]....
        /*07b4*/ 	.word	0x00006a90
        /*07b8*/ 	.word	0x000000ff
        /*07bc*/ 	.word	0x00000050
        /*07c0*/ 	.short	0x010a
        /*07c2*/ 	.byte	0x15
	.zero		1


	//   ....[102]....
        /*07c4*/ 	.word	0x00006ae0
        /*07c8*/ 	.word	0x00000002
        /*07cc*/ 	.word	0x00000058
        /*07d0*/ 	.short	0x010a
        /*07d2*/ 	.byte	0xff
	.zero		1


	//   ....[103]....
        /*07d4*/ 	.word	0x00006e50
        /*07d8*/ 	.word	0x00000003
        /*07dc*/ 	.word	0x00000070
        /*07e0*/ 	.short	0x010a
        /*07e2*/ 	.byte	0xff
	.zero		1


	//   ....[104]....
        /*07e4*/ 	.word	0x00006fd0
        /*07e8*/ 	.word	0x00000000
        /*07ec*/ 	.word	0x00000000
        /*07f0*/ 	.short	0x0101
        /*07f2*/ 	.byte	0xff
	.zero		1


	//   ....[105]....
        /*07f4*/ 	.word	0x00007ac0
        /*07f8*/ 	.word	0x000000ff
        /*07fc*/ 	.word	0x00000020
        /*0800*/ 	.short	0x010a
        /*0802*/ 	.byte	0x2b
	.zero		1


	//   ....[106]....
        /*0804*/ 	.word	0x00007af0
        /*0808*/ 	.word	0x00000048
        /*080c*/ 	.word	0x00000090
        /*0810*/ 	.short	0x010a
        /*0812*/ 	.byte	0xff
	.zero		1


	//   ....[107]....
        /*0814*/ 	.word	0x00007be0
        /*0818*/ 	.word	0x000000ff
        /*081c*/ 	.word	0x00000020
        /*0820*/ 	.short	0x010a
        /*0822*/ 	.byte	0x2b
	.zero		1


	//   ....[108]....
        /*0824*/ 	.word	0x00007cd0
        /*0828*/ 	.word	0x00000048
        /*082c*/ 	.word	0x00000090
        /*0830*/ 	.short	0x010a
        /*0832*/ 	.byte	0xff
	.zero		1


	//   ....[109]....
        /*0834*/ 	.word	0x000082e0
        /*0838*/ 	.word	0x00000000
        /*083c*/ 	.word	0x00000000
        /*0840*/ 	.short	0x0101
        /*0842*/ 	.byte	0xff
	.zero		1


	//   ....[110]....
        /*0844*/ 	.word	0x00008300
        /*0848*/ 	.word	0x00000002
        /*084c*/ 	.word	0x00000020
        /*0850*/ 	.short	0x010a
        /*0852*/ 	.byte	0xff
	.zero		1


	//   ....[111]....
        /*0854*/ 	.word	0x000083e0
        /*0858*/ 	.word	0x00000002
        /*085c*/ 	.word	0x00000020
        /*0860*/ 	.short	0x010a
        /*0862*/ 	.byte	0xff
	.zero		1


	//   ....[112]....
        /*0864*/ 	.word	0x00008aa0
        /*0868*/ 	.word	0x00000010
        /*086c*/ 	.word	0x00000000
        /*0870*/ 	.short	0x0101
        /*0872*/ 	.byte	0xff
	.zero		1


	//   ....[113]....
        /*0874*/ 	.word	0x00008ac0
        /*0878*/ 	.word	0x00000000
        /*087c*/ 	.word	0x00000020
        /*0880*/ 	.short	0x010a
        /*0882*/ 	.byte	0xff
	.zero		1


	//   ....[114]....
        /*0884*/ 	.word	0x00008b90
        /*0888*/ 	.word	0x00000000
        /*088c*/ 	.word	0x00000020
        /*0890*/ 	.short	0x010a
        /*0892*/ 	.byte	0xff
	.zero		1


	//   ....[115]....
        /*0894*/ 	.word	0x00009260
        /*0898*/ 	.word	0x00000010
        /*089c*/ 	.word	0x00000000
        /*08a0*/ 	.short	0x0101
        /*08a2*/ 	.byte	0xff
	.zero		1


	//   ....[116]....
        /*08a4*/ 	.word	0x00009280
        /*08a8*/ 	.word	0x00000000
        /*08ac*/ 	.word	0x00000020
        /*08b0*/ 	.short	0x010a
        /*08b2*/ 	.byte	0xff
	.zero		1


	//   ....[117]....
        /*08b4*/ 	.word	0x00009350
        /*08b8*/ 	.word	0x00000000
        /*08bc*/ 	.word	0x00000020
        /*08c0*/ 	.short	0x010a
        /*08c2*/ 	.byte	0xff
	.zero		1


	//   ....[118]....
        /*08c4*/ 	.word	0x00009a50
        /*08c8*/ 	.word	0x00000010
        /*08cc*/ 	.word	0x00000000
        /*08d0*/ 	.short	0x0101
        /*08d2*/ 	.byte	0xff
	.zero		1


	//   ....[119]....
        /*08d4*/ 	.word	0x00009a70
        /*08d8*/ 	.word	0x00000000
        /*08dc*/ 	.word	0x00000020
        /*08e0*/ 	.short	0x010a
        /*08e2*/ 	.byte	0xff
	.zero		1


	//   ....[120]....
        /*08e4*/ 	.word	0x00009b40
        /*08e8*/ 	.word	0x00000000
        /*08ec*/ 	.word	0x00000020
        /*08f0*/ 	.short	0x010a
        /*08f2*/ 	.byte	0xff
	.zero		1


	//   ....[121]....
        /*08f4*/ 	.word	0x0000a270
        /*08f8*/ 	.word	0x00000010
        /*08fc*/ 	.word	0x00000000
        /*0900*/ 	.short	0x0101
        /*0902*/ 	.byte	0xff
	.zero		1


	//   ....[122]....
        /*0904*/ 	.word	0x0000a290
        /*0908*/ 	.word	0x00000000
        /*090c*/ 	.word	0x00000020
        /*0910*/ 	.short	0x010a
        /*0912*/ 	.byte	0xff
	.zero		1


	//   ....[123]....
        /*0914*/ 	.word	0x0000a360
        /*0918*/ 	.word	0x00000000
        /*091c*/ 	.word	0x00000020
        /*0920*/ 	.short	0x010a
        /*0922*/ 	.byte	0xff
	.zero		1


	//   ....[124]....
        /*0924*/ 	.word	0x0000aa70
        /*0928*/ 	.word	0x00000010
        /*092c*/ 	.word	0x00000000
        /*0930*/ 	.short	0x0101
        /*0932*/ 	.byte	0xff
	.zero		1


	//   ....[125]....
        /*0934*/ 	.word	0x0000aa90
        /*0938*/ 	.word	0x00000000
        /*093c*/ 	.word	0x00000020
        /*0940*/ 	.short	0x010a
        /*0942*/ 	.byte	0xff
	.zero		1


	//   ....[126]....
        /*0944*/ 	.word	0x0000ab60
        /*0948*/ 	.word	0x00000000
        /*094c*/ 	.word	0x00000020
        /*0950*/ 	.short	0x010a
        /*0952*/ 	.byte	0xff
	.zero		1


	//   ....[127]....
        /*0954*/ 	.word	0x0000b270
        /*0958*/ 	.word	0x00000010
        /*095c*/ 	.word	0x00000000
        /*0960*/ 	.short	0x0101
        /*0962*/ 	.byte	0xff
	.zero		1


	//   ....[128]....
        /*0964*/ 	.word	0x0000b290
        /*0968*/ 	.word	0x00000000
        /*096c*/ 	.word	0x00000020
        /*0970*/ 	.short	0x010a
        /*0972*/ 	.byte	0xff
	.zero		1


	//   ....[129]....
        /*0974*/ 	.word	0x0000b360
        /*0978*/ 	.word	0x00000000
        /*097c*/ 	.word	0x00000020
        /*0980*/ 	.short	0x010a
        /*0982*/ 	.byte	0xff
	.zero		1


	//   ....[130]....
        /*0984*/ 	.word	0x0000b5d0
        /*0988*/ 	.word	0x00000048
        /*098c*/ 	.word	0x00000000
        /*0990*/ 	.short	0x0101
        /*0992*/ 	.byte	0xff
	.zero		1


	//   ....[131]....
        /*0994*/ 	.word	0x0000ba70
        /*0998*/ 	.word	0x00000000
        /*099c*/ 	.word	0x00000000
        /*09a0*/ 	.short	0x0101
        /*09a2*/ 	.byte	0xff
	.zero		1


	//   ....[132]....
        /*09a4*/ 	.word	0x0000bd30
        /*09a8*/ 	.word	0x000000ff
        /*09ac*/ 	.word	0x00000000
        /*09b0*/ 	.short	0x0101
        /*09b2*/ 	.byte	0x06
	.zero		1


	//   ....[133]....
        /*09b4*/ 	.word	0x0000bd50
        /*09b8*/ 	.word	0x00000000
        /*09bc*/ 	.word	0x000000e0
        /*09c0*/ 	.short	0x010a
        /*09c2*/ 	.byte	0xff
	.zero		1


	//   ....[134]....
        /*09c4*/ 	.word	0x0000bdb0
        /*09c8*/ 	.word	0x00000000
        /*09cc*/ 	.word	0x00000010
        /*09d0*/ 	.short	0x010a
        /*09d2*/ 	.byte	0xff
	.zero		1


	//   ....[135]....
        /*09d4*/ 	.word	0x0000be10
        /*09d8*/ 	.word	0x00000000
        /*09dc*/ 	.word	0x00000010
        /*09e0*/ 	.short	0x010a
        /*09e2*/ 	.byte	0xff
	.zero		1


	//   ....[136]....
        /*09e4*/ 	.word	0x0000be60
        /*09e8*/ 	.word	0x00000003
        /*09ec*/ 	.word	0x00000070
        /*09f0*/ 	.short	0x010a
        /*09f2*/ 	.byte	0xff
	.zero		1


	//   ....[137]....
        /*09f4*/ 	.word	0x0000bec0
        /*09f8*/ 	.word	0x00000000
        /*09fc*/ 	.word	0x00000000
        /*0a00*/ 	.short	0x010a
        /*0a02*/ 	.byte	0xff
	.zero		1


	//   ....[138]....
        /*0a04*/ 	.word	0x0000bf10
        /*0a08*/ 	.word	0x00000000
        /*0a0c*/ 	.word	0x000000d0
        /*0a10*/ 	.short	0x010a
        /*0a12*/ 	.byte	0xff
	.zero		1


	//   ....[139]....
        /*0a14*/ 	.word	0x0000bf70
        /*0a18*/ 	.word	0x00000000
        /*0a1c*/ 	.word	0x00000080
        /*0a20*/ 	.short	0x010a
        /*0a22*/ 	.byte	0xff
	.zero		1


	//   ....[140]....
        /*0a24*/ 	.word	0x0000bfc0
        /*0a28*/ 	.word	0x00000000
        /*0a2c*/ 	.word	0x00000070
        /*0a30*/ 	.short	0x010a
        /*0a32*/ 	.byte	0xff
	.zero		1


	//   ....[141]....
        /*0a34*/ 	.word	0x0000c020
        /*0a38*/ 	.word	0x00000000
        /*0a3c*/ 	.word	0x00000080
        /*0a40*/ 	.short	0x010a
        /*0a42*/ 	.byte	0xff
	.zero		1


	//   ....[142]....
        /*0a44*/ 	.word	0x0000c080
        /*0a48*/ 	.word	0x00000007
        /*0a4c*/ 	.word	0x00000008
        /*0a50*/ 	.short	0x010a
        /*0a52*/ 	.byte	0xff
	.zero		1


	//   ....[143]....
        /*0a54*/ 	.word	0x0000c170
        /*0a58*/ 	.word	0x00000005
        /*0a5c*/ 	.word	0x00000008
        /*0a60*/ 	.short	0x010a
        /*0a62*/ 	.byte	0xff
	.zero		1


	//   ....[144]....
        /*0a64*/ 	.word	0x0000c1c0
        /*0a68*/ 	.word	0x00000003
        /*0a6c*/ 	.word	0x00000070
        /*0a70*/ 	.short	0x010a
        /*0a72*/ 	.byte	0xff
	.zero		1


	//   ....[145]....
        /*0a74*/ 	.word	0x0000c230
        /*0a78*/ 	.word	0x00000003
        /*0a7c*/ 	.word	0x000000b0
        /*0a80*/ 	.short	0x010a
        /*0a82*/ 	.byte	0xff
	.zero		1


	//   ....[146]....
        /*0a84*/ 	.word	0x0000c290
        /*0a88*/ 	.word	0x00000003
        /*0a8c*/ 	.word	0x00000000
        /*0a90*/ 	.short	0x010a
        /*0a92*/ 	.byte	0xff
	.zero		1


	//   ....[147]....
        /*0a94*/ 	.word	0x0000c2f0
        /*0a98*/ 	.word	0x00000002
        /*0a9c*/ 	.word	0x00000000
        /*0aa0*/ 	.short	0x010a
        /*0aa2*/ 	.byte	0xff
	.zero		1


	//   ....[148]....
        /*0aa4*/ 	.word	0x0000c350
        /*0aa8*/ 	.word	0x00000002
        /*0aac*/ 	.word	0x00000000
        /*0ab0*/ 	.short	0x010a
        /*0ab2*/ 	.byte	0xff
	.zero		1


	//   ....[149]....
        /*0ab4*/ 	.word	0x0000c3b0
        /*0ab8*/ 	.word	0x00000002
        /*0abc*/ 	.word	0x00000000
        /*0ac0*/ 	.short	0x010a
        /*0ac2*/ 	.byte	0xff
	.zero		1


	//   ....[150]....
        /*0ac4*/ 	.word	0x0000c410
        /*0ac8*/ 	.word	0x00000002
        /*0acc*/ 	.word	0x000000f0
        /*0ad0*/ 	.short	0x010a
        /*0ad2*/ 	.byte	0xff
	.zero		1


	//   ....[151]....
        /*0ad4*/ 	.word	0x0000c460
        /*0ad8*/ 	.word	0x0000000c
        /*0adc*/ 	.word	0x00000070
        /*0ae0*/ 	.short	0x010a
        /*0ae2*/ 	.byte	0xff
	.zero		1


	//   ....[152]....
        /*0ae4*/ 	.word	0x0000c4c0
        /*0ae8*/ 	.word	0x00000000
        /*0aec*/ 	.word	0x00000068
        /*0af0*/ 	.short	0x010a
        /*0af2*/ 	.byte	0xff
	.zero		1


	//   ....[153]....
        /*0af4*/ 	.word	0x0000c520
        /*0af8*/ 	.word	0x00000000
        /*0afc*/ 	.word	0x00000040
        /*0b00*/ 	.short	0x010a
        /*0b02*/ 	.byte	0xff
	.zero		1


	//   ....[154]....
        /*0b04*/ 	.word	0x0000c580
        /*0b08*/ 	.word	0x00000000
        /*0b0c*/ 	.word	0x00000048
        /*0b10*/ 	.short	0x010a
        /*0b12*/ 	.byte	0xff
	.zero		1


	//   ....[155]....
        /*0b14*/ 	.word	0x0000c5e0
        /*0b18*/ 	.word	0x00000000
        /*0b1c*/ 	.word	0x00000050
        /*0b20*/ 	.short	0x010a
        /*0b22*/ 	.byte	0xff
	.zero		1


	//   ....[156]....
        /*0b24*/ 	.word	0x0000c640
        /*0b28*/ 	.word	0x00000000
        /*0b2c*/ 	.word	0x00000058
        /*0b30*/ 	.short	0x010a
        /*0b32*/ 	.byte	0xff
	.zero		1


	//   ....[157]....
        /*0b34*/ 	.word	0x0000c6a0
        /*0b38*/ 	.word	0x00000000
        /*0b3c*/ 	.word	0x00000040
        /*0b40*/ 	.short	0x010a
        /*0b42*/ 	.byte	0xff
	.zero		1


	//   ....[158]....
        /*0b44*/ 	.word	0x0000c700
        /*0b48*/ 	.word	0x00000000
        /*0b4c*/ 	.word	0x00000048
        /*0b50*/ 	.short	0x010a
        /*0b52*/ 	.byte	0xff
	.zero		1


	//   ....[159]....
        /*0b54*/ 	.word	0x0000c760
        /*0b58*/ 	.word	0x00000000
        /*0b5c*/ 	.word	0x00000050
        /*0b60*/ 	.short	0x010a
        /*0b62*/ 	.byte	0xff
	.zero		1


	//   ....[160]....
        /*0b64*/ 	.word	0x0000c7c0
        /*0b68*/ 	.word	0x00000000
        /*0b6c*/ 	.word	0x00000058
        /*0b70*/ 	.short	0x010a
        /*0b72*/ 	.byte	0xff
	.zero		1


	//   ....[161]....
        /*0b74*/ 	.word	0x0000c820
        /*0b78*/ 	.word	0x00000000
        /*0b7c*/ 	.word	0x00000040
        /*0b80*/ 	.short	0x010a
        /*0b82*/ 	.byte	0xff
	.zero		1


	//   ....[162]....
        /*0b84*/ 	.word	0x0000c880
        /*0b88*/ 	.word	0x00000000
        /*0b8c*/ 	.word	0x00000048
        /*0b90*/ 	.short	0x010a
        /*0b92*/ 	.byte	0xff
	.zero		1


	//   ....[163]....
        /*0b94*/ 	.word	0x0000c8e0
        /*0b98*/ 	.word	0x00000002
        /*0b9c*/ 	.word	0x00000050
        /*0ba0*/ 	.short	0x010a
        /*0ba2*/ 	.byte	0xff
	.zero		1


	//   ....[164]....
        /*0ba4*/ 	.word	0x0000c930
        /*0ba8*/ 	.word	0x00000003
        /*0bac*/ 	.word	0x00000070
        /*0bb0*/ 	.short	0x010a
        /*0bb2*/ 	.byte	0xff
	.zero		1


	//   ....[165]....
        /*0bb4*/ 	.word	0x0000c990
        /*0bb8*/ 	.word	0x00000002
        /*0bbc*/ 	.word	0x00000020
        /*0bc0*/ 	.short	0x010a
        /*0bc2*/ 	.byte	0xff
	.zero		1


	//   ....[166]....
        /*0bc4*/ 	.word	0x0000c9e0
        /*0bc8*/ 	.word	0x00000048
        /*0bcc*/ 	.word	0x00000090
        /*0bd0*/ 	.short	0x010a
        /*0bd2*/ 	.byte	0xff
	.zero		1


	//   ....[167]....
        /*0bd4*/ 	.word	0x0000ca30
        /*0bd8*/ 	.word	0x00000002
        /*0bdc*/ 	.word	0x00000020
        /*0be0*/ 	.short	0x010a
        /*0be2*/ 	.byte	0xff
	.zero		1


	//   ....[168]....
        /*0be4*/ 	.word	0x0000ca80
        /*0be8*/ 	.word	0x00000000
        /*0bec*/ 	.word	0x00000020
        /*0bf0*/ 	.short	0x010a
        /*0bf2*/ 	.byte	0xff
	.zero		1


	//   ....[169]....
        /*0bf4*/ 	.word	0x0000cad0
        /*0bf8*/ 	.word	0x00000000
        /*0bfc*/ 	.word	0x00000020
        /*0c00*/ 	.short	0x010a
        /*0c02*/ 	.byte	0xff
	.zero		1


	//   ....[170]....
        /*0c04*/ 	.word	0x0000cb20
        /*0c08*/ 	.word	0x00000000
        /*0c0c*/ 	.word	0x00000020
        /*0c10*/ 	.short	0x010a
        /*0c12*/ 	.byte	0xff
	.zero		1


	//   ....[171]....
        /*0c14*/ 	.word	0x0000cb70
        /*0c18*/ 	.word	0x00000000
        /*0c1c*/ 	.word	0x00000020
        /*0c20*/ 	.short	0x010a
        /*0c22*/ 	.byte	0xff
	.zero		1


	//   ....[172]....
        /*0c24*/ 	.word	0x0000cbc0
        /*0c28*/ 	.word	0x00000000
        /*0c2c*/ 	.word	0x00000020
        /*0c30*/ 	.short	0x010a
        /*0c32*/ 	.byte	0xff
	.zero		1


	//   ....[173]....
        /*0c34*/ 	.word	0x0000cc10
        /*0c38*/ 	.word	0x00000000
        /*0c3c*/ 	.word	0x00000020
        /*0c40*/ 	.short	0x010a
        /*0c42*/ 	.byte	0xff
	.zero		1


	//----- nvinfo : EIATTR_NUM_MBARRIERS
	.align		4
.L_47:
        /*0c44*/ 	.byte	0x03, 0x38
        /*0c46*/ 	.short	0x001f


	//----- nvinfo : EIATTR_EXIT_INSTR_OFFSETS
	.align		4
        /*0c48*/ 	.byte	0x04, 0x1c
        /*0c4a*/ 	.short	(.L_49 - .L_48)


	//   ....[0]....
.L_48:
        /*0c4c*/ 	.word	0x00003170


	//   ....[1]....
        /*0c50*/ 	.word	0x00003690


	//   ....[2]....
        /*0c54*/ 	.word	0x000036f0


	//   ....[3]....
        /*0c58*/ 	.word	0x00005050


	//   ....[4]....
        /*0c5c*/ 	.word	0x00006b10


	//   ....[5]....
        /*0c60*/ 	.word	0x00006b50


	//   ....[6]....
        /*0c64*/ 	.word	0x0000bc20


	//   ....[7]....
        /*0c68*/ 	.word	0x0000bc90


	//   ....[8]....
        /*0c6c*/ 	.word	0x0000bcc0


	//   ....[9]....
        /*0c70*/ 	.word	0x0000bd40


	//----- nvinfo : EIATTR_MAX_THREADS
	.align		4
.L_49:
        /*0c74*/ 	.byte	0x04, 0x05
        /*0c76*/ 	.short	(.L_51 - .L_50)
.L_50:
        /*0c78*/ 	.word	0x00000100
        /*0c7c*/ 	.word	0x00000001
        /*0c80*/ 	.word	0x00000001


	//----- nvinfo : EIATTR_CRS_STACK_SIZE
	.align		4
.L_51:
        /*0c84*/ 	.byte	0x04, 0x1e
        /*0c86*/ 	.short	(.L_53 - .L_52)
.L_52:
        /*0c88*/ 	.word	0x00000000


	//----- nvinfo : EIATTR_CBANK_PARAM_SIZE
	.align		4
.L_53:
        /*0c8c*/ 	.byte	0x03, 0x19
        /*0c8e*/ 	.short	0x0800


	//----- nvinfo : EIATTR_PARAM_CBANK
	.align		4
        /*0c90*/ 	.byte	0x04, 0x0a
        /*0c92*/ 	.short	(.L_55 - .L_54)
	.align		4
.L_54:
        /*0c94*/ 	.word	index@(.nv.constant0._ZN7cutlass13device_kernelINS_4gemm6kernel13GemmUniversalIN4cute5tupleIJiiiiEEENS1_10collective13CollectiveMmaINS1_35MainloopSm100TmaUmmaWarpSpecializedILi2ELi2ELi4ENS5_IJNS4_1CILi4EEENSA_ILi2EEENSA_ILi1EEEEEEEENS5_IJNSA_ILi128EEENSA_ILi256EEESG_EEEfNS5_IJlSD_lEEEfSJ_NS4_8TiledMMAINS4_8MMA_AtomIJNS4_23SM100_MMA_TF32_2x1SM_SSINS_10tfloat32_tESN_fLi128ELi256ELNS4_4UMMA5MajorE0ELSP_0ELNSO_7ScaleInE0ELSQ_0EEEEEENS4_6LayoutINS5_IJSD_SD_SD_EEENS5_IJNSA_ILi0EEESV_SV_EEEEENS5_IJNS4_10UnderscoreESY_SY_EEEEENS4_28SM100_TMA_2SM_LOAD_MULTICASTENS4_14ComposedLayoutINS4_7SwizzleILi3ELi4ELi3EEENS4_18smem_ptr_flag_bitsILi32EEENST_INS5_IJNSA_ILi8EEENSA_ILi32EEEEEENS5_IJS18_SD_EEEEEEEvNS4_8identityES11_S1C_vS1D_EENS_8epilogue10collective18CollectiveEpilogueINS1F_23Sm100TmaWarpSpecializedILi4ELi2ELi16ELb1ELb0EEEJNS5_IJNSA_ILi64EEESH_SG_EEENS5_IJNST_IS1K_SD_EENST_INS5_IJNSA_ILi16EEESC_EEENS5_IJSD_SG_EEEEEEEEfSJ_fSJ_NS1F_6fusion15FusionCallbacksIS1J_NS1S_17LinearCombinationIffffLNS_15FloatRoundStyleE2EEES1L_S1R_JEEENS4_5SM1004TMEM4LOAD26SM100_TMEM_LOAD_32dp32b16xENS4_13SM90_TMA_LOADENS12_INS13_ILi2ELi4ELi3EEES16_NST_INS5_IJS17_S1N_EEENS5_IJS1N_SD_EEEEEEENS4_39AutoVectorizingCopyWithAssumedAlignmentILi128EEENS4_14SM90_TMA_STOREES27_S29_S29_EEEvvEEEEvNT_6ParamsE)
        /*0c98*/ 	.short	0x0380
        /*0c9a*/ 	.short	0x0800


	//----- nvinfo : EIATTR_SW_WAR
	.align		4
.L_55:
        /*0c9c*/ 	.byte	0x04, 0x36
        /*0c9e*/ 	.short	(.L_57 - .L_56)
.L_56:
        /*0ca0*/ 	.word	0x00000008
.L_57:


//--------------------- .nv.callgraph             --------------------------
	.section	.nv.callgraph,"",@"SHT_CUDA_CALLGRAPH"
	.align	4
	.sectionentsize	8
	.align		4
        /*0000*/ 	.word	0x00000000
	.align		4
        /*0004*/ 	.word	0xffffffff
	.align		4
        /*0008*/ 	.word	index@(_ZN7cutlass13device_kernelINS_4gemm6kernel13GemmUniversalIN4cute5tupleIJiiiiEEENS1_10collective13CollectiveMmaINS1_35MainloopSm100TmaUmmaWarpSpecializedILi2ELi2ELi4ENS5_IJNS4_1CILi4EEENSA_ILi2EEENSA_ILi1EEEEEEEENS5_IJNSA_ILi128EEENSA_ILi256EEESG_EEEfNS5_IJlSD_lEEEfSJ_NS4_8TiledMMAINS4_8MMA_AtomIJNS4_23SM100_MMA_TF32_2x1SM_SSINS_10tfloat32_tESN_fLi128ELi256ELNS4_4UMMA5MajorE0ELSP_0ELNSO_7ScaleInE0ELSQ_0EEEEEENS4_6LayoutINS5_IJSD_SD_SD_EEENS5_IJNSA_ILi0EEESV_SV_EEEEENS5_IJNS4_10UnderscoreESY_SY_EEEEENS4_28SM100_TMA_2SM_LOAD_MULTICASTENS4_14ComposedLayoutINS4_7SwizzleILi3ELi4ELi3EEENS4_18smem_ptr_flag_bitsILi32EEENST_INS5_IJNSA_ILi8EEENSA_ILi32EEEEEENS5_IJS18_SD_EEEEEEEvNS4_8identityES11_S1C_vS1D_EENS_8epilogue10collective18CollectiveEpilogueINS1F_23Sm100TmaWarpSpecializedILi4ELi2ELi16ELb1ELb0EEEJNS5_IJNSA_ILi64EEESH_SG_EEENS5_IJNST_IS1K_SD_EENST_INS5_IJNSA_ILi16EEESC_EEENS5_IJSD_SG_EEEEEEEEfSJ_fSJ_NS1F_6fusion15FusionCallbacksIS1J_NS1S_17LinearCombinationIffffLNS_15FloatRoundStyleE2EEES1L_S1R_JEEENS4_5SM1004TMEM4LOAD26SM100_TMEM_LOAD_32dp32b16xENS4_13SM90_TMA_LOADENS12_INS13_ILi2ELi4ELi3EEES16_NST_INS5_IJS17_S1N_EEENS5_IJS1N_SD_EEEEEEENS4_39AutoVectorizingCopyWithAssumedAlignmentILi128EEENS4_14SM90_TMA_STOREES27_S29_S29_EEEvvEEEEvNT_6ParamsE)
	.align		4
        /*000c*/ 	.word	index@(__assertfail)
	.align		4
        /*0010*/ 	.word	0x00000000
	.align		4
        /*0014*/ 	.word	0xfffffffe
	.align		4
        /*0018*/ 	.word	0x00000000
	.align		4
        /*001c*/ 	.word	0xfffffffd
	.align		4
        /*0020*/ 	.word	0x00000000
	.align		4
        /*0024*/ 	.word	0xfffffffc


//--------------------- .nv.constant4             --------------------------
	.section	.nv.constant4,"a",@progbits
	.align	8
	.align		8
.nv.constant4:
        /*0000*/ 	.dword	__assertfail
	.align		8
        /*0008*/ 	.dword	__unnamed_1
	.align		8
        /*0010*/ 	.dword	__unnamed_2
	.align		8
        /*0018*/ 	.dword	_ZN40_INTERNAL_09d95a0b_4_k_cu_ae5b32dd_251184cuda3std3__45__cpo5beginE
	.align		8
        /*0020*/ 	.dword	_ZN40_INTERNAL_09d95a0b_4_k_cu_ae5b32dd_251184cuda3std3__45__cpo3endE
	.align		8
        /*0028*/ 	.dword	_ZN40_INTERNAL_09d95a0b_4_k_cu_ae5b32dd_251184cuda3std3__45__cpo6cbeginE
	.align		8
        /*0030*/ 	.dword	_ZN40_INTERNAL_09d95a0b_4_k_cu_ae5b32dd_251184cuda3std3__45__cpo4cendE
	.align		8
        /*0038*/ 	.dword	_ZN40_INTERNAL_09d95a0b_4_k_cu_ae5b32dd_251184cuda3std3__442_GLOBAL__N__09d95a0b_4_k_cu_ae5b32dd_251186ignoreE
	.align		8
        /*0040*/ 	.dword	_ZN40_INTERNAL_09d95a0b_4_k_cu_ae5b32dd_251184cuda3std3__419piecewise_constructE
	.align		8
        /*0048*/ 	.dword	_ZN40_INTERNAL_09d95a0b_4_k_cu_ae5b32dd_251184cuda3std3__48in_placeE
	.align		8
        /*0050*/ 	.dword	_ZN40_INTERNAL_09d95a0b_4_k_cu_ae5b32dd_251184cuda3std6ranges3__45__cpo4swapE
	.align		8
        /*0058*/ 	.dword	_ZN40_INTERNAL_09d95a0b_4_k_cu_ae5b32dd_251184cuda3std6ranges3__45__cpo9iter_moveE
	.align		8
        /*0060*/ 	.dword	_ZN40_INTERNAL_09d95a0b_4_k_cu_ae5b32dd_251184cute7productE
	.align		8
        /*0068*/ 	.dword	_ZN40_INTERNAL_09d95a0b_4_k_cu_ae5b32dd_251184cute1_E
	.align		8
        /*0070*/ 	.dword	$str$25
	.align		8
        /*0078*/ 	.dword	$str$26
	.align		8
        /*0080*/ 	.dword	$str$27
	.align		8
        /*0088*/ 	.dword	$str$28


//--------------------- .text._ZN7cutlass13device_kernelINS_4gemm6kernel13GemmUniversalIN4cute5tupleIJiiiiEEENS1_10collective13CollectiveMmaINS1_35MainloopSm100TmaUmmaWarpSpecializedILi2ELi2ELi4ENS5_IJNS4_1CILi4EEENSA_ILi2EEENSA_ILi1EEEEEEEENS5_IJNSA_ILi128EEENSA_ILi256EEESG_EEEfNS5_IJlSD_lEEEfSJ_NS4_8TiledMMAINS4_8MMA_AtomIJNS4_23SM100_MMA_TF32_2x1SM_SSINS_10tfloat32_tESN_fLi128ELi256ELNS4_4UMMA5MajorE0ELSP_0ELNSO_7ScaleInE0ELSQ_0EEEEEENS4_6LayoutINS5_IJSD_SD_SD_EEENS5_IJNSA_ILi0EEESV_SV_EEEEENS5_IJNS4_10UnderscoreESY_SY_EEEEENS4_28SM100_TMA_2SM_LOAD_MULTICASTENS4_14ComposedLayoutINS4_7SwizzleILi3ELi4ELi3EEENS4_18smem_ptr_flag_bitsILi32EEENST_INS5_IJNSA_ILi8EEENSA_ILi32EEEEEENS5_IJS18_SD_EEEEEEEvNS4_8identityES11_S1C_vS1D_EENS_8epilogue10collective18CollectiveEpilogueINS1F_23Sm100TmaWarpSpecializedILi4ELi2ELi16ELb1ELb0EEEJNS5_IJNSA_ILi64EEESH_SG_EEENS5_IJNST_IS1K_SD_EENST_INS5_IJNSA_ILi16EEESC_EEENS5_IJSD_SG_EEEEEEEEfSJ_fSJ_NS1F_6fusion15FusionCallbacksIS1J_NS1S_17LinearCombinationIffffLNS_15FloatRoundStyleE2EEES1L_S1R_JEEENS4_5SM1004TMEM4LOAD26SM100_TMEM_LOAD_32dp32b16xENS4_13SM90_TMA_LOADENS12_INS13_ILi2ELi4ELi3EEES16_NST_INS5_IJS17_S1N_EEENS5_IJS1N_SD_EEEEEEENS4_39AutoVectorizingCopyWithAssumedAlignmentILi128EEENS4_14SM90_TMA_STOREES27_S29_S29_EEEvvEEEEvNT_6ParamsE --------------------------
	.section	.text._ZN7cutlass13device_kernelINS_4gemm6kernel13GemmUniversalIN4cute5tupleIJiiiiEEENS1_10collective13CollectiveMmaINS1_35MainloopSm100TmaUmmaWarpSpecializedILi2ELi2ELi4ENS5_IJNS4_1CILi4EEENSA_ILi2EEENSA_ILi1EEEEEEEENS5_IJNSA_ILi128EEENSA_ILi256EEESG_EEEfNS5_IJlSD_lEEEfSJ_NS4_8TiledMMAINS4_8MMA_AtomIJNS4_23SM100_MMA_TF32_2x1SM_SSINS_10tfloat32_tESN_fLi128ELi256ELNS4_4UMMA5MajorE0ELSP_0ELNSO_7ScaleInE0ELSQ_0EEEEEENS4_6LayoutINS5_IJSD_SD_SD_EEENS5_IJNSA_ILi0EEESV_SV_EEEEENS5_IJNS4_10UnderscoreESY_SY_EEEEENS4_28SM100_TMA_2SM_LOAD_MULTICASTENS4_14ComposedLayoutINS4_7SwizzleILi3ELi4ELi3EEENS4_18smem_ptr_flag_bitsILi32EEENST_INS5_IJNSA_ILi8EEENSA_ILi32EEEEEENS5_IJS18_SD_EEEEEEEvNS4_8identityES11_S1C_vS1D_EENS_8epilogue10collective18CollectiveEpilogueINS1F_23Sm100TmaWarpSpecializedILi4ELi2ELi16ELb1ELb0EEEJNS5_IJNSA_ILi64EEESH_SG_EEENS5_IJNST_IS1K_SD_EENST_INS5_IJNSA_ILi16EEESC_EEENS5_IJSD_SG_EEEEEEEEfSJ_fSJ_NS1F_6fusion15FusionCallbacksIS1J_NS1S_17LinearCombinationIffffLNS_15FloatRoundStyleE2EEES1L_S1R_JEEENS4_5SM1004TMEM4LOAD26SM100_TMEM_LOAD_32dp32b16xENS4_13SM90_TMA_LOADENS12_INS13_ILi2ELi4ELi3EEES16_NST_INS5_IJS17_S1N_EEENS5_IJS1N_SD_EEEEEEENS4_39AutoVectorizingCopyWithAssumedAlignmentILi128EEENS4_14SM90_TMA_STOREES27_S29_S29_EEEvvEEEEvNT_6ParamsE,"ax",@progbits
	.align	128
.text._ZN7cutlass13device_kernelINS_4gemm6kernel13GemmUniversalIN4cute5tupleIJiiiiEEENS1_10collective13CollectiveMmaINS1_35MainloopSm100TmaUmmaWarpSpecializedILi2ELi2ELi4ENS5_IJNS4_1CILi4EEENSA_ILi2EEENSA_ILi1EEEEEEEENS5_IJNSA_ILi128EEENSA_ILi256EEESG_EEEfNS5_IJlSD_lEEEfSJ_NS4_8TiledMMAINS4_8MMA_AtomIJNS4_23SM100_MMA_TF32_2x1SM_SSINS_10tfloat32_tESN_fLi128ELi256ELNS4_4UMMA5MajorE0ELSP_0ELNSO_7ScaleInE0ELSQ_0EEEEEENS4_6LayoutINS5_IJSD_SD_SD_EEENS5_IJNSA_ILi0EEESV_SV_EEEEENS5_IJNS4_10UnderscoreESY_SY_EEEEENS4_28SM100_TMA_2SM_LOAD_MULTICASTENS4_14ComposedLayoutINS4_7SwizzleILi3ELi4ELi3EEENS4_18smem_ptr_flag_bitsILi32EEENST_INS5_IJNSA_ILi8EEENSA_ILi32EEEEEENS5_IJS18_SD_EEEEEEEvNS4_8identityES11_S1C_vS1D_EENS_8epilogue10collective18CollectiveEpilogueINS1F_23Sm100TmaWarpSpecializedILi4ELi2ELi16ELb1ELb0EEEJNS5_IJNSA_ILi64EEESH_SG_EEENS5_IJNST_IS1K_SD_EENST_INS5_IJNSA_ILi16EEESC_EEENS5_IJSD_SG_EEEEEEEEfSJ_fSJ_NS1F_6fusion15FusionCallbacksIS1J_NS1S_17LinearCombinationIffffLNS_15FloatRoundStyleE2EEES1L_S1R_JEEENS4_5SM1004TMEM4LOAD26SM100_TMEM_LOAD_32dp32b16xENS4_13SM90_TMA_LOADENS12_INS13_ILi2ELi4ELi3EEES16_NST_INS5_IJS17_S1N_EEENS5_IJS1N_SD_EEEEEEENS4_39AutoVectorizingCopyWithAssumedAlignmentILi128EEENS4_14SM90_TMA_STOREES27_S29_S29_EEEvvEEEEvNT_6ParamsE:
        .type           _ZN7cutlass13device_kernelINS_4gemm6kernel13GemmUniversalIN4cute5tupleIJiiiiEEENS1_10collective13CollectiveMmaINS1_35MainloopSm100TmaUmmaWarpSpecializedILi2ELi2ELi4ENS5_IJNS4_1CILi4EEENSA_ILi2EEENSA_ILi1EEEEEEEENS5_IJNSA_ILi128EEENSA_ILi256EEESG_EEEfNS5_IJlSD_lEEEfSJ_NS4_8TiledMMAINS4_8MMA_AtomIJNS4_23SM100_MMA_TF32_2x1SM_SSINS_10tfloat32_tESN_fLi128ELi256ELNS4_4UMMA5MajorE0ELSP_0ELNSO_7ScaleInE0ELSQ_0EEEEEENS4_6LayoutINS5_IJSD_SD_SD_EEENS5_IJNSA_ILi0EEESV_SV_EEEEENS5_IJNS4_10UnderscoreESY_SY_EEEEENS4_28SM100_TMA_2SM_LOAD_MULTICASTENS4_14ComposedLayoutINS4_7SwizzleILi3ELi4ELi3EEENS4_18smem_ptr_flag_bitsILi32EEENST_INS5_IJNSA_ILi8EEENSA_ILi32EEEEEENS5_IJS18_SD_EEEEEEEvNS4_8identityES11_S1C_vS1D_EENS_8epilogue10collective18CollectiveEpilogueINS1F_23Sm100TmaWarpSpecializedILi4ELi2ELi16ELb1ELb0EEEJNS5_IJNSA_ILi64EEESH_SG_EEENS5_IJNST_IS1K_SD_EENST_INS5_IJNSA_ILi16EEESC_EEENS5_IJSD_SG_EEEEEEEEfSJ_fSJ_NS1F_6fusion15FusionCallbacksIS1J_NS1S_17LinearCombinationIffffLNS_15FloatRoundStyleE2EEES1L_S1R_JEEENS4_5SM1004TMEM4LOAD26SM100_TMEM_LOAD_32dp32b16xENS4_13SM90_TMA_LOADENS12_INS13_ILi2ELi4ELi3EEES16_NST_INS5_IJS17_S1N_EEENS5_IJS1N_SD_EEEEEEENS4_39AutoVectorizingCopyWithAssumedAlignmentILi128EEENS4_14SM90_TMA_STOREES27_S29_S29_EEEvvEEEEvNT_6ParamsE,@function
        .size           _ZN7cutlass13device_kernelINS_4gemm6kernel13GemmUniversalIN4cute5tupleIJiiiiEEENS1_10collective13CollectiveMmaINS1_35MainloopSm100TmaUmmaWarpSpecializedILi2ELi2ELi4ENS5_IJNS4_1CILi4EEENSA_ILi2EEENSA_ILi1EEEEEEEENS5_IJNSA_ILi128EEENSA_ILi256EEESG_EEEfNS5_IJlSD_lEEEfSJ_NS4_8TiledMMAINS4_8MMA_AtomIJNS4_23SM100_MMA_TF32_2x1SM_SSINS_10tfloat32_tESN_fLi128ELi256ELNS4_4UMMA5MajorE0ELSP_0ELNSO_7ScaleInE0ELSQ_0EEEEEENS4_6LayoutINS5_IJSD_SD_SD_EEENS5_IJNSA_ILi0EEESV_SV_EEEEENS5_IJNS4_10UnderscoreESY_SY_EEEEENS4_28SM100_TMA_2SM_LOAD_MULTICASTENS4_14ComposedLayoutINS4_7SwizzleILi3ELi4ELi3EEENS4_18smem_ptr_flag_bitsILi32EEENST_INS5_IJNSA_ILi8EEENSA_ILi32EEEEEENS5_IJS18_SD_EEEEEEEvNS4_8identityES11_S1C_vS1D_EENS_8epilogue10collective18CollectiveEpilogueINS1F_23Sm100TmaWarpSpecializedILi4ELi2ELi16ELb1ELb0EEEJNS5_IJNSA_ILi64EEESH_SG_EEENS5_IJNST_IS1K_SD_EENST_INS5_IJNSA_ILi16EEESC_EEENS5_IJSD_SG_EEEEEEEEfSJ_fSJ_NS1F_6fusion15FusionCallbacksIS1J_NS1S_17LinearCombinationIffffLNS_15FloatRoundStyleE2EEES1L_S1R_JEEENS4_5SM1004TMEM4LOAD26SM100_TMEM_LOAD_32dp32b16xENS4_13SM90_TMA_LOADENS12_INS13_ILi2ELi4ELi3EEES16_NST_INS5_IJS17_S1N_EEENS5_IJS1N_SD_EEEEEEENS4_39AutoVectorizingCopyWithAssumedAlignmentILi128EEENS4_14SM90_TMA_STOREES27_S29_S29_EEEvvEEEEvNT_6ParamsE,(.L_x_239 - _ZN7cutlass13device_kernelINS_4gemm6kernel13GemmUniversalIN4cute5tupleIJiiiiEEENS1_10collective13CollectiveMmaINS1_35MainloopSm100TmaUmmaWarpSpecializedILi2ELi2ELi4ENS5_IJNS4_1CILi4EEENSA_ILi2EEENSA_ILi1EEEEEEEENS5_IJNSA_ILi128EEENSA_ILi256EEESG_EEEfNS5_IJlSD_lEEEfSJ_NS4_8TiledMMAINS4_8MMA_AtomIJNS4_23SM100_MMA_TF32_2x1SM_SSINS_10tfloat32_tESN_fLi128ELi256ELNS4_4UMMA5MajorE0ELSP_0ELNSO_7ScaleInE0ELSQ_0EEEEEENS4_6LayoutINS5_IJSD_SD_SD_EEENS5_IJNSA_ILi0EEESV_SV_EEEEENS5_IJNS4_10UnderscoreESY_SY_EEEEENS4_28SM100_TMA_2SM_LOAD_MULTICASTENS4_14ComposedLayoutINS4_7SwizzleILi3ELi4ELi3EEENS4_18smem_ptr_flag_bitsILi32EEENST_INS5_IJNSA_ILi8EEENSA_ILi32EEEEEENS5_IJS18_SD_EEEEEEEvNS4_8identityES11_S1C_vS1D_EENS_8epilogue10collective18CollectiveEpilogueINS1F_23Sm100TmaWarpSpecializedILi4ELi2ELi16ELb1ELb0EEEJNS5_IJNSA_ILi64EEESH_SG_EEENS5_IJNST_IS1K_SD_EENST_INS5_IJNSA_ILi16EEESC_EEENS5_IJSD_SG_EEEEEEEEfSJ_fSJ_NS1F_6fusion15FusionCallbacksIS1J_NS1S_17LinearCombinationIffffLNS_15FloatRoundStyleE2EEES1L_S1R_JEEENS4_5SM1004TMEM4LOAD26SM100_TMEM_LOAD_32dp32b16xENS4_13SM90_TMA_LOADENS12_INS13_ILi2ELi4ELi3EEES16_NST_INS5_IJS17_S1N_EEENS5_IJS1N_SD_EEEEEEENS4_39AutoVectorizingCopyWithAssumedAlignmentILi128EEENS4_14SM90_TMA_STOREES27_S29_S29_EEEvvEEEEvNT_6ParamsE)
        .other          _ZN7cutlass13device_kernelINS_4gemm6kernel13GemmUniversalIN4cute5tupleIJiiiiEEENS1_10collective13CollectiveMmaINS1_35MainloopSm100TmaUmmaWarpSpecializedILi2ELi2ELi4ENS5_IJNS4_1CILi4EEENSA_ILi2EEENSA_ILi1EEEEEEEENS5_IJNSA_ILi128EEENSA_ILi256EEESG_EEEfNS5_IJlSD_lEEEfSJ_NS4_8TiledMMAINS4_8MMA_AtomIJNS4_23SM100_MMA_TF32_2x1SM_SSINS_10tfloat32_tESN_fLi128ELi256ELNS4_4UMMA5MajorE0ELSP_0ELNSO_7ScaleInE0ELSQ_0EEEEEENS4_6LayoutINS5_IJSD_SD_SD_EEENS5_IJNSA_ILi0EEESV_SV_EEEEENS5_IJNS4_10UnderscoreESY_SY_EEEEENS4_28SM100_TMA_2SM_LOAD_MULTICASTENS4_14ComposedLayoutINS4_7SwizzleILi3ELi4ELi3EEENS4_18smem_ptr_flag_bitsILi32EEENST_INS5_IJNSA_ILi8EEENSA_ILi32EEEEEENS5_IJS18_SD_EEEEEEEvNS4_8identityES11_S1C_vS1D_EENS_8epilogue10collective18CollectiveEpilogueINS1F_23Sm100TmaWarpSpecializedILi4ELi2ELi16ELb1ELb0EEEJNS5_IJNSA_ILi64EEESH_SG_EEENS5_IJNST_IS1K_SD_EENST_INS5_IJNSA_ILi16EEESC_EEENS5_IJSD_SG_EEEEEEEEfSJ_fSJ_NS1F_6fusion15FusionCallbacksIS1J_NS1S_17LinearCombinationIffffLNS_15FloatRoundStyleE2EEES1L_S1R_JEEENS4_5SM1004TMEM4LOAD26SM100_TMEM_LOAD_32dp32b16xENS4_13SM90_TMA_LOADENS12_INS13_ILi2ELi4ELi3EEES16_NST_INS5_IJS17_S1N_EEENS5_IJS1N_SD_EEEEEEENS4_39AutoVectorizingCopyWithAssumedAlignmentILi128EEENS4_14SM90_TMA_STOREES27_S29_S29_EEEvvEEEEvNT_6ParamsE,@"STO_CUDA_ENTRY STV_DEFAULT"
_ZN7cutlass13device_kernelINS_4gemm6kernel13GemmUniversalIN4cute5tupleIJiiiiEEENS1_10collective13CollectiveMmaINS1_35MainloopSm100TmaUmmaWarpSpecializedILi2ELi2ELi4ENS5_IJNS4_1CILi4EEENSA_ILi2EEENSA_ILi1EEEEEEEENS5_IJNSA_ILi128EEENSA_ILi256EEESG_EEEfNS5_IJlSD_lEEEfSJ_NS4_8TiledMMAINS4_8MMA_AtomIJNS4_23SM100_MMA_TF32_2x1SM_SSINS_10tfloat32_tESN_fLi128ELi256ELNS4_4UMMA5MajorE0ELSP_0ELNSO_7ScaleInE0ELSQ_0EEEEEENS4_6LayoutINS5_IJSD_SD_SD_EEENS5_IJNSA_ILi0EEESV_SV_EEEEENS5_IJNS4_10UnderscoreESY_SY_EEEEENS4_28SM100_TMA_2SM_LOAD_MULTICASTENS4_14ComposedLayoutINS4_7SwizzleILi3ELi4ELi3EEENS4_18smem_ptr_flag_bitsILi32EEENST_INS5_IJNSA_ILi8EEENSA_ILi32EEEEEENS5_IJS18_SD_EEEEEEEvNS4_8identityES11_S1C_vS1D_EENS_8epilogue10collective18CollectiveEpilogueINS1F_23Sm100TmaWarpSpecializedILi4ELi2ELi16ELb1ELb0EEEJNS5_IJNSA_ILi64EEESH_SG_EEENS5_IJNST_IS1K_SD_EENST_INS5_IJNSA_ILi16EEESC_EEENS5_IJSD_SG_EEEEEEEEfSJ_fSJ_NS1F_6fusion15FusionCallbacksIS1J_NS1S_17LinearCombinationIffffLNS_15FloatRoundStyleE2EEES1L_S1R_JEEENS4_5SM1004TMEM4LOAD26SM100_TMEM_LOAD_32dp32b16xENS4_13SM90_TMA_LOADENS12_INS13_ILi2ELi4ELi3EEES16_NST_INS5_IJS17_S1N_EEENS5_IJS1N_SD_EEEEEEENS4_39AutoVectorizingCopyWithAssumedAlignmentILi128EEENS4_14SM90_TMA_STOREES27_S29_S29_EEEvvEEEEvNT_6ParamsE:
[----:B------:R-:W1:Y:S01]  /*0000*/  LDC R1, c[0x0][0x37c] ;  /* 0x0000df00ff017b82 */ /* 0x000e620000000800 */
[----:B------:R-:W2:Y:S01]  /*0010*/  S2R R69, SR_TID.X ;  /* 0x0000000000457919 */ /* 0x000ea20000002100 */
[----:B------:R-:W3:Y:S06]  /*0020*/  LDCU.64 UR8, c[0x0][0x890] ;  /* 0x00011200ff0877ac */ /* 0x000eec0008000a00 */
[----:B------:R-:W4:Y:S01]  /*0030*/  S2UR UR4, SR_CgaCtaId ;  /* 0x00000000000479c3 */ /* 0x000f220000008800 */
[----:B------:R-:W-:Y:S02]  /*0040*/  PRMT R26, RZ, 0x7610, R26 ;  /* 0x00007610ff1a7816 */ /* 0x000fe4000000001a */
[----:B------:R-:W-:-:S02]  /*0050*/  ELECT P0, URZ, PT ;  /* 0x0000000000ff782f */ /* 0x000fc40003800000 */
[----:B---3--:R-:W-:-:S04]  /*0060*/  ISETP.NE.U32.AND P1, PT, RZ, UR8, PT ;  /* 0x00000008ff007c0c */ /* 0x008fc8000bf25070 */
[----:B------:R-:W-:Y:S01]  /*0070*/  ISETP.NE.AND.EX P2, PT, RZ, UR9, PT, P1 ;  /* 0x00000009ff007c0c */ /* 0x000fe2000bf45310 */
[----:B----4-:R-:W-:Y:S01]  /*0080*/  IMAD.U32 R59, RZ, RZ, UR4 ;  /* 0x00000004ff3b7e24 */ /* 0x010fe2000f8e00ff */
[----:B------:R-:W-:Y:S02]  /*0090*/  ULOP3.LUT UR5, UR4, 0x1, URZ, 0xc0, !UPT ;  /* 0x0000000104057892 */ /* 0x000fe4000f8ec0ff */
[----:B------:R-:W-:Y:S01]  /*00a0*/  ULOP3.LUT UR4, UR4, 0x1, URZ, 0x3c, !UPT ;  /* 0x0000000104047892 */ /* 0x000fe2000f8e3cff */
[----:B--2---:R-:W-:-:S03]  /*00b0*/  SHF.R.U32.HI R56, RZ, 0x5, R69 ;  /* 0x00000005ff387819 */ /* 0x004fc60000011645 */
[----:B------:R-:W-:Y:S02]  /*00c0*/  IMAD.U32 R2, RZ, RZ, UR5 ;  /* 0x00000005ff027e24 */ /* 0x000fe4000f8e00ff */
[----:B------:R-:W2:Y:S02]  /*00d0*/  SHFL.IDX PT, R0, R56, RZ, 0x1f ;  /* 0x00001fff38007589 */ /* 0x000ea400000e0000 */
[----:B--2---:R-:W-:Y:S01]  /*00e0*/  R2UR UR22, R0 ;  /* 0x00000000001672ca */ /* 0x004fe200000e0000 */
[----:B------:R-:W-:Y:S01]  /*00f0*/  IMAD.U32 R0, RZ, RZ, UR4 ;  /* 0x00000004ff007e24 */ /* 0x000fe2000f8e00ff */
[----:B-1----:R-:W-:-:S13]  /*0100*/  @P2 BRA `(.L_x_0) ;  /* 0x0000000000302947 */ /* 0x002fda0003800000 */
[----:B------:R-:W1:Y:S02]  /*0110*/  LDCU.64 UR4, c[0x0][0x888] ;  /* 0x00011100ff0477ac */ /* 0x000e640008000a00 */
[----:B-1----:R-:W-:-:S04]  /*0120*/  UISETP.NE.U32.AND UP0, UPT, UR4, URZ, UPT ;  /* 0x000000ff0400728c */ /* 0x002fc8000bf05070 */
[----:B------:R-:W-:-:S09]  /*0130*/  UISETP.NE.AND.EX UP0, UPT, UR5, URZ, UPT, UP0 ;  /* 0x000000ff0500728c */ /* 0x000fd2000bf05300 */
[----:B------:R-:W-:Y:S05]  /*0140*/  BRA.U !UP0, `(.L_x_1) ;  /* 0x0000000108147547 */ /* 0x000fea000b800000 */
[----:B------:R-:W1:Y:S01]  /*0150*/  LDC.64 R4, c[0x0][0x888] ;  /* 0x00022200ff047b82 */ /* 0x000e620000000a00 */
[----:B------:R-:W1:Y:S02]  /*0160*/  LDCU.64 UR4, c[0x0][0x358] ;  /* 0x00006b00ff0477ac */ /* 0x000e640008000a00 */
[----:B-1----:R1:W5:Y:S01]  /*0170*/  LDG.E R27, desc[UR4][R4.64] ;  /* 0x00000004041b7981 */ /* 0x002362000c1e1900 */
[----:B------:R-:W-:Y:S01]  /*0180*/  HFMA2 R26, -RZ, RZ, 0, 5.9604644775390625e-08 ;  /* 0x00000001ff1a7431 */ /* 0x000fe200000001ff */
[----:B------:R-:W-:Y:S05]  /*0190*/  BRA `(.L_x_0) ;  /* 0x00000000000c7947 */ /* 0x000fea0003800000 */
.L_x_1:
[----:B------:R-:W1:Y:S01]  /*01a0*/  LDCU UR4, c[0x0][0x880] ;  /* 0x00011000ff0477ac */ /* 0x000e620008000800 */
[----:B------:R-:W-:Y:S01]  /*01b0*/  HFMA2 R26, -RZ, RZ, 0, 5.9604644775390625e-08 ;  /* 0x00000001ff1a7431 */ /* 0x000fe200000001ff */
[----:B-1----:R-:W-:-:S07]  /*01c0*/  MOV R27, UR4 ;  /* 0x00000004001b7c02 */ /* 0x002fce0008000f00 */
.L_x_0:
[----:B------:R-:W2:Y:S02]  /*01d0*/  LDCU.64 UR4, c[0x0][0x8b0] ;  /* 0x00011600ff0477ac */ /* 0x000ea40008000a00 */
[----:B--2---:R-:W-:-:S04]  /*01e0*/  UISETP.NE.U32.AND UP0, UPT, UR4, URZ, UPT ;  /* 0x000000ff0400728c */ /* 0x004fc8000bf05070 */
[----:B------:R-:W-:-:S09]  /*01f0*/  UISETP.NE.AND.EX UP0, UPT, UR5, URZ, UPT, UP0 ;  /* 0x000000ff0500728c */ /* 0x000fd2000bf05300 */
[----:B------:R-:W-:Y:S05]  /*0200*/  BRA.U UP0, `(.L_x_2) ;  /* 0x0000000100287547 */ /* 0x000fea000b800000 */
[----:B------:R-:W2:Y:S02]  /*0210*/  LDCU.64 UR4, c[0x0][0x8a8] ;  /* 0x00011500ff0477ac */ /* 0x000ea40008000a00 */
[----:B--2---:R-:W-:-:S04]  /*0220*/  UISETP.NE.U32.AND UP0, UPT, UR4, URZ, UPT ;  /* 0x000000ff0400728c */ /* 0x004fc8000bf05070 */
[----:B------:R-:W-:-:S09]  /*0230*/  UISETP.NE.AND.EX UP0, UPT, UR5, URZ, UPT, UP0 ;  /* 0x000000ff0500728c */ /* 0x000fd2000bf05300 */
[----:B------:R-:W-:Y:S05]  /*0240*/  BRA.U !UP0, `(.L_x_3) ;  /* 0x0000000108107547 */ /* 0x000fea000b800000 */
[----:B------:R-:W2:Y:S01]  /*0250*/  LDC.64 R24, c[0x0][0x8a8] ;  /* 0x00022a00ff187b82 */ /* 0x000ea20000000a00 */
[----:B------:R-:W2:Y:S02]  /*0260*/  LDCU.64 UR4, c[0x0][0x358] ;  /* 0x00006b00ff0477ac */ /* 0x000ea40008000a00 */
[----:B--2---:R2:W5:Y:S01]  /*0270*/  LDG.E R24, desc[UR4][R24.64] ;  /* 0x0000000418187981 */ /* 0x004562000c1e1900 */
[----:B------:R-:W-:Y:S05]  /*0280*/  BRA `(.L_x_2) ;  /* 0x0000000000087947 */ /* 0x000fea0003800000 */
.L_x_3:
[----:B------:R-:W2:Y:S02]  /*0290*/  LDCU UR4, c[0x0][0x8a0] ;  /* 0x00011400ff0477ac */ /* 0x000ea40008000800 */
[----:B--2---:R-:W-:Y:S02]  /*02a0*/  MOV R24, UR4 ;  /* 0x0000000400187c02 */ /* 0x004fe40008000f00 */
.L_x_2:
[----:B------:R-:W-:Y:S01]  /*02b0*/  IMAD.U32 R3, RZ, RZ, UR22 ;  /* 0x00000016ff037e24 */ /* 0x000fe2000f8e00ff */
[----:B------:R-:W-:Y:S04]  /*02c0*/  BSSY.RECONVERGENT B0, `(.L_x_4) ;  /* 0x000000c000007945 */ /* 0x000fe80003800200 */
[C---:B------:R-:W-:Y:S02]  /*02d0*/  ISETP.NE.OR P3, PT, R3.reuse, 0x1, !P0 ;  /* 0x000000010300780c */ /* 0x040fe40004765670 */
[----:B------:R-:W-:-:S11]  /*02e0*/  ISETP.NE.OR P2, PT, R3, 0x3, !P0 ;  /* 0x000000030300780c */ /* 0x000fd60004745670 */
[----:B------:R-:W-:Y:S05]  /*02f0*/  @P3 BRA `(.L_x_5) ;  /* 0x0000000000203947 */ /* 0x000fea0003800000 */
[----:B------:R-:W3:Y:S02]  /*0300*/  LDCU.64 UR4, c[0x0][0x348] ;  /* 0x00006900ff0477ac */ /* 0x000ee40008000a00 */
[----:B---3--:R-:W-:Y:S02]  /*0310*/  UIADD3 UR6, UP1, UPT, UR4, 0x80, URZ ;  /* 0x0000008004067890 */ /* 0x008fe4000ff3e0ff */
[----:B------:R-:W-:Y:S02]  /*0320*/  UIADD3 UR4, UP0, UPT, UR4, 0x180, URZ ;  /* 0x0000018004047890 */ /* 0x000fe4000ff1e0ff */
[----:B------:R-:W-:Y:S02]  /*0330*/  UIADD3.X UR7, UPT, UPT, URZ, UR5, URZ, UP1, !UPT ;  /* 0x00000005ff077290 */ /* 0x000fe40008ffe4ff */
[----:B------:R-:W-:-:S07]  /*0340*/  UIADD3.X UR5, UPT, UPT, URZ, UR5, URZ, UP0, !UPT ;  /* 0x00000005ff057290 */ /* 0x000fce00087fe4ff */
[----:B------:R3:W-:Y:S02]  /*0350*/  UTMACCTL.PF [UR6] ;  /* 0x00000000060079b9 */ /* 0x0007e40008040000 */
[----:B------:R3:W-:Y:S02]  /*0360*/  UTMACCTL.PF [UR4] ;  /* 0x00000000040079b9 */ /* 0x0007e40008040000 */
[----:B---3--:R-:W-:Y:S01]  /*0370*/  NOP ;  /* 0x0000000000007918 */ /* 0x008fe20000000000 */
.L_x_5:
[----:B------:R-:W-:Y:S05]  /*0380*/  BSYNC.RECONVERGENT B0 ;  /* 0x0000000000007941 */ /* 0x000fea0003800200 */
.L_x_4:
[----:B------:R-:W-:Y:S04]  /*0390*/  BSSY.RECONVERGENT B0, `(.L_x_6) ;  /* 0x000000a000007945 */ /* 0x000fe80003800200 */
        /* <DEDUP_REMOVED lines=9> */
.L_x_7:
[----:B------:R-:W-:Y:S05]  /*0430*/  BSYNC.RECONVERGENT B0 ;  /* 0x0000000000007941 */ /* 0x000fea0003800200 */
.L_x_6:
[----:B------:R-:W3:Y:S01]  /*0440*/  LDCU.64 UR4, c[0x0][0x888] ;  /* 0x00011100ff0477ac */ /* 0x000ee20008000a00 */
[----:B------:R-:W-:Y:S01]  /*0450*/  ISETP.NE.AND.EX P1, PT, RZ, UR9, PT, P1 ;  /* 0x00000009ff007c0c */ /* 0x000fe2000bf25310 */
[----:B------:R-:W-:Y:S01]  /*0460*/  UPLOP3.LUT UP5, UPT, UPT, UPT, UPT, 0x80, 0x8 ;  /* 0x000000000008789c */ /* 0x000fe20003faf070 */
[----:B---3--:R-:W-:-:S04]  /*0470*/  ISETP.NE.U32.AND P2, PT, RZ, UR4, PT ;  /* 0x00000004ff007c0c */ /* 0x008fc8000bf45070 */
[----:B------:R-:W-:-:S13]  /*0480*/  ISETP.NE.AND.EX P2, PT, RZ, UR5, PT, P2 ;  /* 0x00000005ff007c0c */ /* 0x000fda000bf45320 */
[----:B------:R-:W-:Y:S05]  /*0490*/  @P2 BRA P1, `(.L_x_8) ;  /* 0x0000000000282947 */ /* 0x000fea0000800000 */
[----:B------:R-:W-:Y:S01]  /*04a0*/  UISETP.NE.U32.AND UP0, UPT, UR8, URZ, UPT ;  /* 0x000000ff0800728c */ /* 0x000fe2000bf05070 */
[----:B-----5:R-:W-:Y:S01]  /*04b0*/  FSETP.NEU.AND P1, PT, R27, RZ, PT ;  /* 0x000000ff1b00720b */ /* 0x020fe20003f2d000 */
[----:B------:R-:W-:Y:S02]  /*04c0*/  UISETP.NE.U32.AND UP2, UPT, UR4, URZ, UPT ;  /* 0x000000ff0400728c */ /* 0x000fe4000bf45070 */
[----:B------:R-:W-:Y:S02]  /*04d0*/  UISETP.NE.AND.EX UP1, UPT, UR9, URZ, UPT, UP0 ;  /* 0x000000ff0900728c */ /* 0x000fe4000bf25300 */
[----:B------:R-:W-:-:S04]  /*04e0*/  UISETP.NE.AND.EX UP0, UPT, UR5, URZ, UPT, UP2 ;  /* 0x000000ff0500728c */ /* 0x000fc8000bf05320 */
[----:B------:R-:W-:-:S04]  /*04f0*/  USEL UR4, URZ, 0xffffffff, UP0 ;  /* 0xffffffffff047887 */ /* 0x000fc80008000000 */
[----:B------:R-:W-:Y:S01]  /*0500*/  VOTEU.ANY UP0, P1 ;  /* 0x0000000000ff7886 */ /* 0x000fe20000800100 */
[----:B------:R-:W-:-:S04]  /*0510*/  @!UP1 USEL UR4, URZ, 0xffffffff, UP0 ;  /* 0xffffffffff049887 */ /* 0x000fc80008000000 */
[----:B------:R-:W-:-:S04]  /*0520*/  ULOP3.LUT UR4, UR4, 0x1, URZ, 0xc0, !UPT ;  /* 0x0000000104047892 */ /* 0x000fc8000f8ec0ff */
[----:B------:R-:W-:-:S11]  /*0530*/  UISETP.NE.U32.AND UP5, UPT, UR4, 0x1, UPT ;  /* 0x000000010400788c */ /* 0x000fd6000bfa5070 */
.L_x_8:
[----:B------:R-:W3:Y:S01]  /*0540*/  SHFL.IDX PT, R3, R56, RZ, 0x1f ;  /* 0x00001fff38037589 */ /* 0x000ee200000e0000 */
[----:B------:R-:W-:Y:S01]  /*0550*/  R2UR UR4, R2 ;  /* 0x00000000020472ca */ /* 0x000fe200000e0000 */
[----:B------:R-:W-:-:S04]  /*0560*/  UISETP.NE.AND UP0, UPT, UR22, 0x2, UPT ;  /* 0x000000021600788c */ /* 0x000fc8000bf05270 */
[----:B------:R-:W-:-:S08]  /*0570*/  USEL UR53, URZ, 0x1, UP0 ;  /* 0x00000001ff357887 */ /* 0x000fd00008000000 */
[----:B------:R-:W-:-:S06]  /*0580*/  UISETP.EQ.AND UP1, UPT, UR4, URZ, !UP0 ;  /* 0x000000ff0400728c */ /* 0x000fcc000c722270 */
[----:B------:R-:W-:Y:S02]  /*0590*/  PLOP3.LUT P4, PT, P0, PT, UP1, 0x80, 0x8 ;  /* 0x000000000008781c */ /* 0x000fe4000078f018 */
[----:B---3--:R-:W-:-:S13]  /*05a0*/  ISETP.NE.AND P1, PT, R3, RZ, PT ;  /* 0x000000ff0300720c */ /* 0x008fda0003f25270 */
[----:B------:R-:W-:Y:S05]  /*05b0*/  @P1 BRA `(.L_x_9) ;  /* 0x0000000000481947 */ /* 0x000fea0003800000 */
[----:B------:R-:W-:Y:S01]  /*05c0*/  R2UR UR5, R59 ;  /* 0x000000003b0572ca */ /* 0x000fe200000e0000 */
[----:B------:R-:W-:Y:S01]  /*05d0*/  UMOV UR4, 0x400 ;  /* 0x0000040000047882 */ /* 0x000fe20000000000 */
[----:B------:R-:W-:Y:S01]  /*05e0*/  UMOV UR8, 0x1 ;  /* 0x0000000100087882 */ /* 0x000fe20000000000 */
[----:B------:R-:W-:Y:S01]  /*05f0*/  UMOV UR6, 0x3 ;  /* 0x0000000300067882 */ /* 0x000fe20000000000 */
[----:B------:R-:W-:-:S04]  /*0600*/  UIADD3 UR8, UPT, UPT, -UR8, 0x100000, URZ ;  /* 0x0010000008087890 */ /* 0x000fc8000fffe1ff */
[----:B------:R-:W-:Y:S02]  /*0610*/  USHF.L.U32 UR9, UR8, 0xb, URZ ;  /* 0x0000000b08097899 */ /* 0x000fe400080006ff */
[----:B------:R-:W-:Y:S02]  /*0620*/  USHF.L.U32 UR8, UR8, 0x1, URZ ;  /* 0x0000000108087899 */ /* 0x000fe400080006ff */
[----:B------:R-:W-:-:S04]  /*0630*/  UIADD3 UR6, UPT, UPT, -UR6, 0x100000, URZ ;  /* 0x0010000006067890 */ /* 0x000fc8000fffe1ff */
[----:B------:R-:W-:Y:S02]  /*0640*/  USHF.L.U32 UR7, UR6, 0xb, URZ ;  /* 0x0000000b06077899 */ /* 0x000fe400080006ff */
[----:B------:R-:W-:Y:S01]  /*0650*/  USHF.L.U32 UR6, UR6, 0x1, URZ ;  /* 0x0000000106067899 */ /* 0x000fe200080006ff */
[----:B------:R-:W-:Y:S01]  /*0660*/  ELECT P1, URZ, PT ;  /* 0x0000000000ff782f */ /* 0x000fe20003820000 */
[----:B------:R-:W-:Y:S01]  /*0670*/  ULEA UR4, UR5, UR4, 0x18 ;  /* 0x0000000405047291 */ /* 0x000fe2000f8ec0ff */
[----:B------:R-:W3:Y:S11]  /*0680*/  FENCE.VIEW.ASYNC.S ;  /* 0x00000000000073c6 */ /* 0x000ef60000000000 */
[----:B---3--:R3:W4:Y:S01]  /*0690*/  SYNCS.EXCH.64 URZ, [UR4], UR8 ;  /* 0x0000000804ff75b2 */ /* 0x0087220008000100 */
[----:B------:R3:W1:Y:S01]  /*06a0*/  SYNCS.EXCH.64 URZ, [UR4+0x10], UR6 ;  /* 0x0000100604ff75b2 */ /* 0x0006620008000100 */
[----:B------:R3:W1:Y:S01]  /*06b0*/  SYNCS.EXCH.64 URZ, [UR4+0x8], UR8 ;  /* 0x0000080804ff75b2 */ /* 0x0006620008000100 */
[----:B------:R3:W1:Y:S01]  /*06c0*/  SYNCS.EXCH.64 URZ, [UR4+0x18], UR6 ;  /* 0x0000180604ff75b2 */ /* 0x0006620008000100 */
[----:B------:R-:W-:Y:S01]  /*06d0*/  NOP ;  /* 0x0000000000007918 */ /* 0x000fe20000000000 */
.L_x_9:
[----:B------:R-:W2:Y:S01]  /*06e0*/  SHFL.IDX PT, R3, R56, RZ, 0x1f ;  /* 0x00001fff38037589 */ /* 0x000ea200000e0000 */
[----:B------:R-:W-:Y:S01]  /*06f0*/  NOP ;  /* 0x0000000000007918 */ /* 0x000fe20000000000 */
[----:B--2---:R-:W-:-:S13]  /*0700*/  ISETP.NE.AND P1, PT, R3, 0x1, PT ;  /* 0x000000010300780c */ /* 0x004fda0003f25270 */
[----:B------:R-:W-:Y:S05]  /*0710*/  @P1 BRA `(.L_x_10) ;  /* 0x0000000000581947 */ /* 0x000fea0003800000 */
[----:B------:R-:W-:Y:S01]  /*0720*/  R2UR UR5, R59 ;  /* 0x000000003b0572ca */ /* 0x000fe200000e0000 */
[----:B---3--:R-:W-:Y:S01]  /*0730*/  UMOV UR4, 0x400 ;  /* 0x0000040000047882 */ /* 0x008fe20000000000 */
        /* <DEDUP_REMOVED lines=10> */
[----:B------:R-:W2:Y:S11]  /*07e0*/  FENCE.VIEW.ASYNC.S ;  /* 0x00000000000073c6 */ /* 0x000eb60000000000 */
[----:B--2---:R2:W3:Y:S01]  /*07f0*/  SYNCS.EXCH.64 URZ, [UR4+0x20], UR8 ;  /* 0x0000200804ff75b2 */ /* 0x0044e20008000100 */
[----:B------:R2:W1:Y:S01]  /*0800*/  SYNCS.EXCH.64 URZ, [UR4+0x40], UR6 ;  /* 0x0000400604ff75b2 */ /* 0x0004620008000100 */
[----:B------:R2:W1:Y:S01]  /*0810*/  SYNCS.EXCH.64 URZ, [UR4+0x28], UR8 ;  /* 0x0000280804ff75b2 */ /* 0x0004620008000100 */
[----:B------:R2:W1:Y:S01]  /*0820*/  SYNCS.EXCH.64 URZ, [UR4+0x48], UR6 ;  /* 0x0000480604ff75b2 */ /* 0x0004620008000100 */
[----:B------:R2:W1:Y:S01]  /*0830*/  SYNCS.EXCH.64 URZ, [UR4+0x30], UR8 ;  /* 0x0000300804ff75b2 */ /* 0x0004620008000100 */
[----:B------:R2:W1:Y:S01]  /*0840*/  SYNCS.EXCH.64 URZ, [UR4+0x50], UR6 ;  /* 0x0000500604ff75b2 */ /* 0x0004620008000100 */
[----:B------:R2:W1:Y:S01]  /*0850*/  SYNCS.EXCH.64 URZ, [UR4+0x38], UR8 ;  /* 0x0000380804ff75b2 */ /* 0x0004620008000100 */
[----:B------:R2:W1:Y:S01]  /*0860*/  SYNCS.EXCH.64 URZ, [UR4+0x58], UR6 ;  /* 0x0000580604ff75b2 */ /* 0x0004620008000100 */
[----:B------:R-:W-:Y:S01]  /*0870*/  NOP ;  /* 0x0000000000007918 */ /* 0x000fe20000000000 */
.L_x_10:
[----:B------:R-:W4:Y:S01]  /*0880*/  SHFL.IDX PT, R3, R56, RZ, 0x1f ;  /* 0x00001fff38037589 */ /* 0x000f2200000e0000 */
[----:B------:R-:W-:Y:S01]  /*0890*/  NOP ;  /* 0x0000000000007918 */ /* 0x000fe20000000000 */
[----:B----4-:R-:W-:-:S13]  /*08a0*/  ISETP.NE.AND P1, PT, R3, 0x3, PT ;  /* 0x000000030300780c */ /* 0x010fda0003f25270 */
[----:B------:R-:W-:Y:S05]  /*08b0*/  @P1 BRA `(.L_x_11) ;  /* 0x0000000000301947 */ /* 0x000fea0003800000 */
[----:B------:R-:W-:Y:S01]  /*08c0*/  R2UR UR5, R59 ;  /* 0x000000003b0572ca */ /* 0x000fe200000e0000 */
[----:B--23--:R-:W-:Y:S01]  /*08d0*/  UMOV UR6, 0x400 ;  /* 0x0000040000067882 */ /* 0x00cfe20000000000 */
[----:B------:R-:W-:Y:S01]  /*08e0*/  UMOV UR4, 0x20 ;  /* 0x0000002000047882 */ /* 0x000fe20000000000 */
[----:B------:R-:W-:-:S10]  /*08f0*/  ELECT P1, URZ, PT ;  /* 0x0000000000ff782f */ /* 0x000fd40003820000 */
[----:B------:R-:W-:Y:S02]  /*0900*/  ULEA UR6, UR5, UR6, 0x18 ;  /* 0x0000000605067291 */ /* 0x000fe4000f8ec0ff */
[----:B------:R-:W-:-:S04]  /*0910*/  UIADD3 UR4, UPT, UPT, -UR4, 0x100000, URZ ;  /* 0x0010000004047890 */ /* 0x000fc8000fffe1ff */
[----:B------:R-:W-:Y:S02]  /*0920*/  USHF.L.U32 UR5, UR4, 0xb, URZ ;  /* 0x0000000b04057899 */ /* 0x000fe400080006ff */
[----:B------:R-:W-:Y:S01]  /*0930*/  USHF.L.U32 UR4, UR4, 0x1, URZ ;  /* 0x0000000104047899 */ /* 0x000fe200080006ff */
[----:B------:R-:W2:Y:S11]  /*0940*/  FENCE.VIEW.ASYNC.S ;  /* 0x00000000000073c6 */ /* 0x000eb60000000000 */
[----:B--2---:R4:W2:Y:S01]  /*0950*/  SYNCS.EXCH.64 URZ, [UR6+0x60], UR4 ;  /* 0x0000600406ff75b2 */ /* 0x0048a20008000100 */
[----:B------:R4:W3:Y:S02]  /*0960*/  SYNCS.EXCH.64 URZ, [UR6+0x68], UR4 ;  /* 0x0000680406ff75b2 */ /* 0x0008e40008000100 */
[----:B----4-:R-:W-:Y:S01]  /*0970*/  NOP ;  /* 0x0000000000007918 */ /* 0x010fe20000000000 */
.L_x_11:
[----:B------:R-:W4:Y:S01]  /*0980*/  SHFL.IDX PT, R3, R56, RZ, 0x1f ;  /* 0x00001fff38037589 */ /* 0x000f2200000e0000 */
[----:B------:R-:W-:Y:S01]  /*0990*/  NOP ;  /* 0x0000000000007918 */ /* 0x000fe20000000000 */
[----:B----4-:R-:W-:-:S13]  /*09a0*/  ISETP.NE.AND P1, PT, R3, 0x4, PT ;  /* 0x000000040300780c */ /* 0x010fda0003f25270 */
[----:B------:R-:W-:Y:S05]  /*09b0*/  @P1 BRA `(.L_x_12) ;  /* 0x00000000004c1947 */ /* 0x000fea0003800000 */
[----:B------:R-:W-:Y:S01]  /*09c0*/  R2UR UR5, R59 ;  /* 0x000000003b0572ca */ /* 0x000fe200000e0000 */
[----:B--23--:R-:W-:Y:S01]  /*09d0*/  UMOV UR4, 0x720 ;  /* 0x0000072000047882 */ /* 0x00cfe20000000000 */
[----:B------:R-:W-:Y:S01]  /*09e0*/  UMOV UR6, 0x400 ;  /* 0x0000040000067882 */ /* 0x000fe20000000000 */
[----:B------:R-:W-:Y:S01]  /*09f0*/  USEL UR4, UR4, 0x620, UP5 ;  /* 0x0000062004047887 */ /* 0x000fe2000a800000 */
[----:B------:R-:W-:Y:S01]  /*0a00*/  UMOV UR8, 0x1 ;  /* 0x0000000100087882 */ /* 0x000fe20000000000 */
[----:B------:R-:W-:Y:S01]  /*0a10*/  ELECT P1, URZ, PT ;  /* 0x0000000000ff782f */ /* 0x000fe20003820000 */
[----:B------:R-:W-:-:S04]  /*0a20*/  UIADD3 UR8, UPT, UPT, -UR8, 0x100000, URZ ;  /* 0x0010000008087890 */ /* 0x000fc8000fffe1ff */
[----:B------:R-:W-:Y:S02]  /*0a30*/  USHF.L.U32 UR9, UR8, 0xb, URZ ;  /* 0x0000000b08097899 */ /* 0x000fe400080006ff */
[----:B------:R-:W-:Y:S02]  /*0a40*/  USHF.L.U32 UR8, UR8, 0x1, URZ ;  /* 0x0000000108087899 */ /* 0x000fe400080006ff */
[----:B------:R-:W-:Y:S02]  /*0a50*/  ULEA UR6, UR5, UR6, 0x18 ;  /* 0x0000000605067291 */ /* 0x000fe4000f8ec0ff */
[----:B------:R-:W-:-:S04]  /*0a60*/  UIADD3 UR4, UPT, UPT, -UR4, 0x100000, URZ ;  /* 0x0010000004047890 */ /* 0x000fc8000fffe1ff */
[----:B------:R-:W-:Y:S02]  /*0a70*/  USHF.L.U32 UR5, UR4, 0xb, URZ ;  /* 0x0000000b04057899 */ /* 0x000fe400080006ff */
[----:B------:R-:W-:Y:S01]  /*0a80*/  USHF.L.U32 UR4, UR4, 0x1, URZ ;  /* 0x0000000104047899 */ /* 0x000fe200080006ff */
[----:B------:R-:W2:Y:S03]  /*0a90*/  FENCE.VIEW.ASYNC.S ;  /* 0x00000000000073c6 */ /* 0x000ea60000000000 */
[----:B--2---:R4:W2:Y:S08]  /*0aa0*/  SYNCS.EXCH.64 URZ, [UR6+0x70], UR8 ;  /* 0x0000700806ff75b2 */ /* 0x0048b00008000100 */
[----:B------:R4:W3:Y:S01]  /*0ab0*/  SYNCS.EXCH.64 URZ, [UR6+0x80], UR4 ;  /* 0x0000800406ff75b2 */ /* 0x0008e20008000100 */
[----:B------:R4:W1:Y:S01]  /*0ac0*/  SYNCS.EXCH.64 URZ, [UR6+0x78], UR8 ;  /* 0x0000780806ff75b2 */ /* 0x0008620008000100 */
[----:B------:R4:W1:Y:S02]  /*0ad0*/  SYNCS.EXCH.64 URZ, [UR6+0x88], UR4 ;  /* 0x0000880406ff75b2 */ /* 0x0008640008000100 */
[----:B----4-:R-:W-:Y:S01]  /*0ae0*/  NOP ;  /* 0x0000000000007918 */ /* 0x010fe20000000000 */
.L_x_12:
[----:B------:R-:W4:Y:S01]  /*0af0*/  SHFL.IDX PT, R3, R56, RZ, 0x1f ;  /* 0x00001fff38037589 */ /* 0x000f2200000e0000 */
[----:B------:R-:W-:Y:S01]  /*0b00*/  NOP ;  /* 0x0000000000007918 */ /* 0x000fe20000000000 */
[----:B----4-:R-:W-:-:S13]  /*0b10*/  ISETP.NE.AND P1, PT, R3, 0x5, PT ;  /* 0x000000050300780c */ /* 0x010fda0003f25270 */
[----:B------:R-:W-:Y:S05]  /*0b20*/  @P1 BRA `(.L_x_13) ;  /* 0x0000000000581947 */ /* 0x000fea0003800000 */
[----:B------:R-:W-:Y:S01]  /*0b30*/  R2UR UR5, R59 ;  /* 0x000000003b0572ca */ /* 0x000fe200000e0000 */
[----:B--23--:R-:W-:Y:S01]  /*0b40*/  UMOV UR4, 0x400 ;  /* 0x0000040000047882 */ /* 0x00cfe20000000000 */
        /* <DEDUP_REMOVED lines=11> */
[----:B--2---:R4:W2:Y:S01]  /*0c00*/  SYNCS.EXCH.64 URZ, [UR4+0x90], UR6 ;  /* 0x0000900604ff75b2 */ /* 0x0048a20008000100 */
[----:B------:R4:W3:Y:S01]  /*0c10*/  SYNCS.EXCH.64 URZ, [UR4+0xb0], UR8 ;  /* 0x0000b00804ff75b2 */ /* 0x0008e20008000100 */
[----:B------:R4:W1:Y:S01]  /*0c20*/  SYNCS.EXCH.64 URZ, [UR4+0x98], UR6 ;  /* 0x0000980604ff75b2 */ /* 0x0008620008000100 */
[----:B------:R4:W1:Y:S01]  /*0c30*/  SYNCS.EXCH.64 URZ, [UR4+0xb8], UR8 ;  /* 0x0000b80804ff75b2 */ /* 0x0008620008000100 */
[----:B------:R4:W1:Y:S01]  /*0c40*/  SYNCS.EXCH.64 URZ, [UR4+0xa0], UR6 ;  /* 0x0000a00604ff75b2 */ /* 0x0008620008000100 */
[----:B------:R4:W1:Y:S01]  /*0c50*/  SYNCS.EXCH.64 URZ, [UR4+0xc0], UR8 ;  /* 0x0000c00804ff75b2 */ /* 0x0008620008000100 */
[----:B------:R4:W1:Y:S01]  /*0c60*/  SYNCS.EXCH.64 URZ, [UR4+0xa8], UR6 ;  /* 0x0000a80604ff75b2 */ /* 0x0008620008000100 */
[----:B------:R4:W1:Y:S02]  /*0c70*/  SYNCS.EXCH.64 URZ, [UR4+0xc8], UR8 ;  /* 0x0000c80804ff75b2 */ /* 0x0008640008000100 */
[----:B----4-:R-:W-:Y:S01]  /*0c80*/  NOP ;  /* 0x0000000000007918 */ /* 0x010fe20000000000 */
.L_x_13:
[----:B------:R-:W4:Y:S01]  /*0c90*/  SHFL.IDX PT, R3, R56, RZ, 0x1f ;  /* 0x00001fff38037589 */ /* 0x000f2200000e0000 */
[----:B------:R-:W-:Y:S01]  /*0ca0*/  ISETP.NE.OR P0, PT, RZ, UR22, !P0 ;  /* 0x00000016ff007c0c */ /* 0x000fe2000c705670 */
[----:B------:R-:W-:Y:S01]  /*0cb0*/  NOP ;  /* 0x0000000000007918 */ /* 0x000fe20000000000 */
[----:B----4-:R-:W-:-:S13]  /*0cc0*/  ISETP.NE.AND P1, PT, R3, 0x3, PT ;  /* 0x000000030300780c */ /* 0x010fda0003f25270 */
[----:B------:R-:W-:Y:S05]  /*0cd0*/  @P1 BRA `(.L_x_14) ;  /* 0x0000000000381947 */ /* 0x000fea0003800000 */
[----:B------:R-:W-:Y:S01]  /*0ce0*/  R2UR UR5, R59 ;  /* 0x000000003b0572ca */ /* 0x000fe200000e0000 */
[----:B--23--:R-:W-:Y:S01]  /*0cf0*/  UMOV UR4, 0x400 ;  /* 0x0000040000047882 */ /* 0x00cfe20000000000 */
[----:B------:R-:W-:Y:S01]  /*0d00*/  UMOV UR6, 0x20 ;  /* 0x0000002000067882 */ /* 0x000fe20000000000 */
[----:B------:R-:W-:Y:S01]  /*0d10*/  ELECT P1, URZ, PT ;  /* 0x0000000000ff782f */ /* 0x000fe20003820000 */
[----:B------:R-:W-:-:S04]  /*0d20*/  UIADD3 UR6, UPT, UPT, -UR6, 0x100000, URZ ;  /* 0x0010000006067890 */ /* 0x000fc8000fffe1ff */
[----:B------:R-:W-:Y:S02]  /*0d30*/  USHF.L.U32 UR7, UR6, 0xb, URZ ;  /* 0x0000000b06077899 */ /* 0x000fe400080006ff */
[----:B------:R-:W-:-:S03]  /*0d40*/  USHF.L.U32 UR6, UR6, 0x1, URZ ;  /* 0x0000000106067899 */ /* 0x000fc600080006ff */
[----:B------:R-:W-:Y:S01]  /*0d50*/  ULEA UR4, UR5, UR4, 0x18 ;  /* 0x0000000405047291 */ /* 0x000fe2000f8ec0ff */
[----:B------:R-:W2:Y:S11]  /*0d60*/  FENCE.VIEW.ASYNC.S ;  /* 0x00000000000073c6 */ /* 0x000eb60000000000 */
[----:B--2---:R4:W2:Y:S01]  /*0d70*/  SYNCS.EXCH.64 URZ, [UR4+0xd0], UR6 ;  /* 0x0000d00604ff75b2 */ /* 0x0048a20008000100 */
[----:B------:R4:W3:Y:S01]  /*0d80*/  SYNCS.EXCH.64 URZ, [UR4+0xe0], UR6 ;  /* 0x0000e00604ff75b2 */ /* 0x0008e20008000100 */
[----:B------:R4:W1:Y:S01]  /*0d90*/  SYNCS.EXCH.64 URZ, [UR4+0xd8], UR6 ;  /* 0x0000d80604ff75b2 */ /* 0x0008620008000100 */
[----:B------:R4:W1:Y:S02]  /*0da0*/  SYNCS.EXCH.64 URZ, [UR4+0xe8], UR6 ;  /* 0x0000e80604ff75b2 */ /* 0x0008640008000100 */
[----:B----4-:R-:W-:Y:S01]  /*0db0*/  NOP ;  /* 0x0000000000007918 */ /* 0x010fe20000000000 */
.L_x_14:
[----:B--23--:R-:W-:Y:S01]  /*0dc0*/  R2UR UR7, R59 ;  /* 0x000000003b0772ca */ /* 0x00cfe200000e0000 */
[----:B------:R-:W-:Y:S01]  /*0dd0*/  VOTEU.ALL UP0, P0 ;  /* 0x0000000000ff7886 */ /* 0x000fe20000000000 */
[----:B------:R-:W-:Y:S01]  /*0de0*/  UMOV UR4, 0x20 ;  /* 0x0000002000047882 */ /* 0x000fe20000000000 */
[----:B------:R-:W2:Y:S01]  /*0df0*/  LDCU UR28, c[0x0][0x36c] ;  /* 0x00006d80ff1c77ac */ /* 0x000ea20008000800 */
[----:B------:R-:W-:Y:S01]  /*0e00*/  NOP ;  /* 0x0000000000007918 */ /* 0x000fe20000000000 */
[----:B-1----:R-:W-:Y:S01]  /*0e10*/  LOP3.LUT R5, R69, 0x1f, RZ, 0xc0, !PT ;  /* 0x0000001f45057812 */ /* 0x002fe200078ec0ff */
[----:B------:R-:W-:Y:S01]  /*0e20*/  @!UP0 UMOV UR6, 0x400 ;  /* 0x0000040000068882 */ /* 0x000fe20000000000 */
[----:B------:R-:W-:-:S04]  /*0e30*/  @!UP0 UIADD3 UR4, UPT, UPT, -UR4, 0x100000, URZ ;  /* 0x0010000004048890 */ /* 0x000fc8000fffe1ff */
[----:B------:R-:W-:Y:S02]  /*0e40*/  @!UP0 USHF.L.U32 UR5, UR4, 0xb, URZ ;  /* 0x0000000b04058899 */ /* 0x000fe400080006ff */
[----:B------:R-:W-:Y:S02]  /*0e50*/  @!UP0 USHF.L.U32 UR4, UR4, 0x1, URZ ;  /* 0x0000000104048899 */ /* 0x000fe400080006ff */
[----:B------:R-:W-:Y:S02]  /*0e60*/  UISETP.NE.AND UP6, UPT, UR22, URZ, UPT ;  /* 0x000000ff1600728c */ /* 0x000fe4000bfc5270 */
[----:B------:R-:W-:Y:S01]  /*0e70*/  @!UP0 ULEA UR6, UR7, UR6, 0x18 ;  /* 0x0000000607068291 */ /* 0x000fe2000f8ec0ff */
[----:B------:R-:W-:Y:S01]  /*0e80*/  VOTEU.ALL UP0, P0 ;  /* 0x0000000000ff7886 */ /* 0x000fe20000000000 */
[----:B--2---:R-:W-:Y:S01]  /*0e90*/  UISETP.EQ.U32.AND UP1, UPT, UR28, 0x1, UPT ;  /* 0x000000011c00788c */ /* 0x004fe2000bf22070 */
[----:B------:R-:W1:Y:S09]  /*0ea0*/  FENCE.VIEW.ASYNC.S ;  /* 0x00000000000073c6 */ /* 0x000e720000000000 */
[----:B-1----:R1:W2:Y:S01]  /*0eb0*/  @!UP0 SYNCS.EXCH.64 URZ, [UR6+0xf0], UR4 ;  /* 0x0000f00406ff85b2 */ /* 0x0022a20008000100 */
[----:B------:R-:W-:Y:S05]  /*0ec0*/  BRA.U !UP1, `(.L_x_15) ;  /* 0x0000000109087547 */ /* 0x000fea000b800000 */
[----:B--2---:R-:W-:Y:S01]  /*0ed0*/  UCGABAR_ARV ;  /* 0x00000000000079c7 */ /* 0x004fe20008000000 */
[----:B------:R-:W-:Y:S05]  /*0ee0*/  BRA `(.L_x_16) ;  /* 0x0000000000047947 */ /* 0x000fea0003800000 */
.L_x_15:
[----:B--2---:R-:W-:Y:S01]  /*0ef0*/  NOP ;  /* 0x0000000000007918 */ /* 0x004fe20000000000 */
.L_x_16:
[----:B------:R-:W2:Y:S01]  /*0f00*/  S2UR UR24, SR_CTAID.X ;  /* 0x00000000001879c3 */ /* 0x000ea20000002500 */
[----:B------:R-:W-:-:S05]  /*0f10*/  CS2R.32 R58, SR_CgaSize ;  /* 0x00000000003a7805 */ /* 0x000fca0000008a00 */
[----:B------:R-:W-:-:S05]  /*0f20*/  IMAD R58, R58, -0xa0, RZ ;  /* 0xffffff603a3a7824 */ /* 0x000fca00078e02ff */
[----:B-1----:R-:W-:-:S14]  /*0f30*/  R2UR UR5, R58 ;  /* 0x000000003a0572ca */ /* 0x002fdc00000e0000 */
[----:B------:R-:W1:Y:S01]  /*0f40*/  LDCU UR5, c[0x0][UR5+0x2b0] ;  /* 0x00005600050577ac */ /* 0x000e620008000800 */
[----:B------:R-:W-:Y:S02]  /*0f50*/  R2UR UR7, R59 ;  /* 0x000000003b0772ca */ /* 0x000fe400000e0000 */
[----:B------:R-:W-:Y:S02]  /*0f60*/  R2UR UR6, R2 ;  /* 0x00000000020672ca */ /* 0x000fe400000e0000 */
[----:B------:R-:W-:-:S05]  /*0f70*/  CS2R.32 R58, SR_CgaSize ;  /* 0x00000000003a7805 */ /* 0x000fca0000008a00 */
[----:B------:R-:W-:-:S05]  /*0f80*/  IMAD R58, R58, -0xa0, RZ ;  /* 0xffffff603a3a7824 */ /* 0x000fca00078e02ff */
[----:B------:R-:W-:-:S14]  /*0f90*/  R2UR UR4, R58 ;  /* 0x000000003a0472ca */ /* 0x000fdc00000e0000 */
[----:B------:R-:W3:Y:S01]  /*0fa0*/  LDCU UR4, c[0x0][UR4+0x2b4] ;  /* 0x00005680040477ac */ /* 0x000ee20008000800 */
[----:B------:R-:W4:Y:S01]  /*0fb0*/  S2UR UR27, SR_CTAID.Y ;  /* 0x00000000001b79c3 */ /* 0x000f220000002600 */
[----:B------:R-:W-:-:S05]  /*0fc0*/  CS2R.32 R58, SR_CgaSize ;  /* 0x00000000003a7805 */ /* 0x000fca0000008a00 */
[----:B------:R-:W-:-:S05]  /*0fd0*/  IMAD R58, R58, -0xa0, RZ ;  /* 0xffffff603a3a7824 */ /* 0x000fca00078e02ff */
[----:B------:R-:W-:-:S14]  /*0fe0*/  R2UR UR8, R58 ;  /* 0x000000003a0872ca */ /* 0x000fdc00000e0000 */
[----:B------:R-:W3:Y:S01]  /*0ff0*/  LDCU UR8, c[0x0][UR8+0x2a0] ;  /* 0x00005400080877ac */ /* 0x000ee20008000800 */
[----:B------:R-:W-:-:S05]  /*1000*/  CS2R.32 R58, SR_CgaSize ;  /* 0x00000000003a7805 */ /* 0x000fca0000008a00 */
[----:B------:R-:W-:-:S05]  /*1010*/  IMAD R58, R58, -0xa0, RZ ;  /* 0xffffff603a3a7824 */ /* 0x000fca00078e02ff */
[----:B------:R-:W-:-:S14]  /*1020*/  R2UR UR9, R58 ;  /* 0x000000003a0972ca */ /* 0x000fdc00000e0000 */
[----:B------:R-:W3:Y:S01]  /*1030*/  LDCU UR9, c[0x0][UR9+0x2a4] ;  /* 0x00005480090977ac */ /* 0x000ee20008000800 */
[----:B------:R-:W-:Y:S02]  /*1040*/  USHF.R.U32.HI UR12, URZ, 0x1, UR7 ;  /* 0x00000001ff0c7899 */ /* 0x000fe40008011607 */
[----:B------:R-:W-:Y:S02]  /*1050*/  USHF.R.U32.HI UR11, URZ, 0x2, UR7 ;  /* 0x00000002ff0b7899 */ /* 0x000fe40008011607 */
[----:B------:R-:W-:Y:S02]  /*1060*/  USHF.L.U32 UR38, UR7, 0x8, URZ ;  /* 0x0000000807267899 */ /* 0x000fe400080006ff */
[----:B------:R-:W-:Y:S01]  /*1070*/  USHF.L.U32 UR37, UR7, 0xa, URZ ;  /* 0x0000000a07257899 */ /* 0x000fe200080006ff */
[----:B--2---:R-:W-:Y:S01]  /*1080*/  I2FP.F32.U32 R4, UR24 ;  /* 0x0000001800047c45 */ /* 0x004fe20008201000 */
[----:B------:R-:W2:Y:S04]  /*1090*/  LDCU UR23, c[0x0][0xb24] ;  /* 0x00016480ff1777ac */ /* 0x000ea80008000800 */
[----:B-1----:R-:W-:Y:S01]  /*10a0*/  FMUL R4, R4, UR5 ;  /* 0x0000000504047c20 */ /* 0x002fe20008400000 */
[----:B------:R-:W-:Y:S01]  /*10b0*/  ULOP3.LUT UR5, UR7, 0x3, URZ, 0xc0, !UPT ;  /* 0x0000000307057892 */ /* 0x000fe2000f8ec0ff */
[----:B----4-:R-:W-:Y:S01]  /*10c0*/  I2FP.F32.U32 R3, UR27 ;  /* 0x0000001b00037c45 */ /* 0x010fe20008201000 */
[----:B------:R-:W1:Y:S03]  /*10d0*/  LDCU UR39, c[0x0][0xb24] ;  /* 0x00016480ff2777ac */ /* 0x000e660008000800 */
[----:B------:R-:W4:Y:S01]  /*10e0*/  F2I.U32.TRUNC.NTZ R4, R4 ;  /* 0x0000000400047305 */ /* 0x000f22000020f000 */
[----:B---3--:R-:W-:Y:S01]  /*10f0*/  FMUL R3, R3, UR4 ;  /* 0x0000000403037c20 */ /* 0x008fe20008400000 */
[----:B------:R-:W-:-:S02]  /*1100*/  ULOP3.LUT UR4, UR6, 0x4, UR7, 0xf8, !UPT ;  /* 0x0000000406047892 */ /* 0x000fc4000f8ef807 */
[----:B------:R-:W-:Y:S02]  /*1110*/  UISETP.GT.U32.AND UP1, UPT, UR5, 0xffff, UPT ;  /* 0x0000ffff0500788c */ /* 0x000fe4000bf24070 */
[----:B------:R-:W-:Y:S02]  /*1120*/  UISETP.GT.U32.AND UP0, UPT, UR4, 0xffff, UPT ;  /* 0x0000ffff0400788c */ /* 0x000fe4000bf04070 */
[----:B------:R-:W3:Y:S01]  /*1130*/  F2I.U32.TRUNC.NTZ R3, R3 ;  /* 0x0000000300037305 */ /* 0x000ee2000020f000 */
[----:B------:R-:W-:Y:S02]  /*1140*/  USEL UR31, UR5, 0xffff, !UP1 ;  /* 0x0000ffff051f7887 */ /* 0x000fe4000c800000 */
[----:B------:R-:W-:Y:S01]  /*1150*/  USEL UR30, UR4, 0xffff, !UP0 ;  /* 0x0000ffff041e7887 */ /* 0x000fe2000c000000 */
[----:B------:R-:W1:Y:S01]  /*1160*/  LDCU UR26, c[0x0][0xb30] ;  /* 0x00016600ff1a77ac */ /* 0x000e620008000800 */
[----:B----4-:R-:W-:Y:S02]  /*1170*/  R2UR UR6, R4 ;  /* 0x00000000040672ca */ /* 0x010fe400000e0000 */
[----:B------:R-:W-:Y:S01]  /*1180*/  PRMT R4, RZ, 0x7610, R4 ;  /* 0x00007610ff047816 */ /* 0x000fe20000000004 */
[----:B------:R-:W-:Y:S01]  /*1190*/  UMOV UR13, 0x11 ;  /* 0x00000011000d7882 */ /* 0x000fe20000000000 */
[----:B------:R-:W-:Y:S01]  /*11a0*/  UMOV UR14, 0x5 ;  /* 0x00000005000e7882 */ /* 0x000fe20000000000 */
[----:B---3--:R-:W-:-:S02]  /*11b0*/  R2UR UR7, R3 ;  /* 0x00000000030772ca */ /* 0x008fc400000e0000 */
[----:B------:R-:W-:-:S06]  /*11c0*/  PRMT R3, RZ, 0x7610, R3 ;  /* 0x00007610ff037816 */ /* 0x000fcc0000000003 */
[----:B------:R-:W-:-:S04]  /*11d0*/  UIADD3 UR5, UPT, UPT, -UR6, URZ, URZ ;  /* 0x000000ff06057290 */ /* 0x000fc8000fffe1ff */
[----:B------:R-:W-:Y:S02]  /*11e0*/  UIMAD UR5, UR8, UR5, UR24 ;  /* 0x00000005080572a4 */ /* 0x000fe4000f8e0218 */
[----:B------:R-:W-:-:S04]  /*11f0*/  UIADD3 UR4, UPT, UPT, -UR7, URZ, URZ ;  /* 0x000000ff07047290 */ /* 0x000fc8000fffe1ff */
[----:B------:R-:W-:Y:S01]  /*1200*/  IMAD.U32 R58, RZ, RZ, UR5 ;  /* 0x00000005ff3a7e24 */ /* 0x000fe2000f8e00ff */
[----:B------:R-:W-:-:S06]  /*1210*/  UIMAD UR4, UR9, UR4, UR27 ;  /* 0x00000004090472a4 */ /* 0x000fcc000f8e021b */
[----:B------:R-:W-:Y:S01]  /*1220*/  IMAD.U32 R57, RZ, RZ, UR4 ;  /* 0x00000004ff397e24 */ /* 0x000fe2000f8e00ff */
[----:B-12---:R-:W-:Y:S06]  /*1230*/  BRA.U UP6, `(.L_x_17) ;  /* 0x00000001066c7547 */ /* 0x006fec000b800000 */
[----:B------:R-:W-:Y:S02]  /*1240*/  R2UR UR15, R57 ;  /* 0x00000000390f72ca */ /* 0x000fe400000e0000 */
[----:B------:R-:W-:-:S11]  /*1250*/  R2UR UR5, R58 ;  /* 0x000000003a0572ca */ /* 0x000fd600000e0000 */
[----:B------:R-:W-:Y:S02]  /*1260*/  UISETP.NE.AND UP0, UPT, UR15, URZ, UPT ;  /* 0x000000ff0f00728c */ /* 0x000fe4000bf05270 */
[----:B------:R-:W-:Y:S02]  /*1270*/  UISETP.NE.AND UP2, UPT, UR15, 0x1, UPT ;  /* 0x000000010f00788c */ /* 0x000fe4000bf45270 */
[----:B------:R-:W-:Y:S02]  /*1280*/  ULOP3.LUT UR4, UR5, 0x2, URZ, 0x3c, !UPT ;  /* 0x0000000205047892 */ /* 0x000fe4000f8e3cff */
[----:B------:R-:W-:Y:S02]  /*1290*/  UISETP.GT.U32.AND UP4, UPT, UR5, 0x1, UP0 ;  /* 0x000000010500788c */ /* 0x000fe40008784070 */
[----:B------:R-:W-:Y:S02]  /*12a0*/  UISETP.GT.U32.AND UP3, UPT, UR5, 0x1, UP2 ;  /* 0x000000010500788c */ /* 0x000fe40009764070 */
[----:B------:R-:W-:-:S02]  /*12b0*/  UISETP.GT.U32.AND UP1, UPT, UR4, 0x1, UP0 ;  /* 0x000000010400788c */ /* 0x000fc40008724070 */
[----:B------:R-:W-:Y:S02]  /*12c0*/  ULOP3.LUT UR10, UR5, 0xfffffffe, URZ, 0xc0, !UPT ;  /* 0xfffffffe050a7892 */ /* 0x000fe4000f8ec0ff */
[----:B------:R-:W-:Y:S02]  /*12d0*/  UISETP.GT.U32.AND UP0, UPT, UR4, 0x1, UP2 ;  /* 0x000000010400788c */ /* 0x000fe40009704070 */
[----:B------:R-:W-:Y:S02]  /*12e0*/  USEL UR6, URZ, 0x1, UP4 ;  /* 0x00000001ff067887 */ /* 0x000fe4000a000000 */
[----:B------:R-:W-:Y:S02]  /*12f0*/  USEL UR5, URZ, 0x10, UP3 ;  /* 0x00000010ff057887 */ /* 0x000fe40009800000 */
[----:B------:R-:W-:Y:S02]  /*1300*/  USEL UR4, URZ, 0x2, UP4 ;  /* 0x00000002ff047887 */ /* 0x000fe4000a000000 */
[----:B------:R-:W-:-:S02]  /*1310*/  USEL UR9, URZ, 0x20, UP3 ;  /* 0x00000020ff097887 */ /* 0x000fc40009800000 */
[----:B------:R-:W-:Y:S02]  /*1320*/  USEL UR8, URZ, 0x4, UP1 ;  /* 0x00000004ff087887 */ /* 0x000fe40008800000 */
[----:B------:R-:W-:Y:S02]  /*1330*/  UIADD3 UR4, UPT, UPT, UR4, UR5, UR6 ;  /* 0x0000000504047290 */ /* 0x000fe4000fffe006 */
[----:B------:R-:W-:Y:S02]  /*1340*/  USEL UR6, URZ, 0x8, UP1 ;  /* 0x00000008ff067887 */ /* 0x000fe40008800000 */
[----:B------:R-:W-:Y:S02]  /*1350*/  USEL UR7, URZ, 0x40, UP0 ;  /* 0x00000040ff077887 */ /* 0x000fe40008000000 */
[----:B------:R-:W-:Y:S02]  /*1360*/  UIADD3 UR5, UPT, UPT, UR8, UR9, UR4 ;  /* 0x0000000908057290 */ /* 0x000fe4000fffe004 */
[----:B------:R-:W-:-:S02]  /*1370*/  ULEA UR4, UR15, UR10, 0x2 ;  /* 0x0000000a0f047291 */ /* 0x000fc4000f8e10ff */
[----:B------:R-:W-:Y:S02]  /*1380*/  USEL UR8, URZ, 0x80, UP0 ;  /* 0x00000080ff087887 */ /* 0x000fe40008000000 */
[----:B------:R-:W-:-:S03]  /*1390*/  UIADD3 UR5, UPT, UPT, UR6, UR7, UR5 ;  /* 0x0000000706057290 */ /* 0x000fc6000fffe005 */
[----:B------:R-:W-:Y:S01]  /*13a0*/  UMOV UR6, 0x3 ;  /* 0x0000000300067882 */ /* 0x000fe20000000000 */
[----:B------:R-:W-:Y:S02]  /*13b0*/  UIADD3 UR5, UPT, UPT, UR5, UR8, URZ ;  /* 0x0000000805057290 */ /* 0x000fe4000fffe0ff */
[----:B------:R-:W-:-:S04]  /*13c0*/  USHF.L.U32 UR4, UR6, UR4, URZ ;  /* 0x0000000406047299 */ /* 0x000fc800080006ff */
[----:B------:R-:W-:Y:S02]  /*13d0*/  IMAD.U32 R4, RZ, RZ, UR5 ;  /* 0x00000005ff047e24 */ /* 0x000fe4000f8e00ff */
[----:B------:R-:W-:-:S07]  /*13e0*/  IMAD.U32 R3, RZ, RZ, UR4 ;  /* 0x00000004ff037e24 */ /* 0x000fce000f8e00ff */
.L_x_17:
[----:B------:R-:W1:Y:S01]  /*13f0*/  S2UR UR60, SR_CTAID.Z ;  /* 0x00000000003c79c3 */ /* 0x000e620000002700 */
[----:B------:R-:W-:Y:S02]  /*1400*/  UISETP.GE.AND UP0, UPT, UR23, 0x1, UPT ;  /* 0x000000011700788c */ /* 0x000fe4000bf06270 */
[----:B------:R-:W-:Y:S02]  /*1410*/  ULOP3.LUT UR31, UR31, 0xffff, URZ, 0xc0, !UPT ;  /* 0x0000ffff1f1f7892 */ /* 0x000fe4000f8ec0ff */
[----:B------:R-:W-:Y:S02]  /*1420*/  ULOP3.LUT UR30, UR30, 0xffff, URZ, 0xc0, !UPT ;  /* 0x0000ffff1e1e7892 */ /* 0x000fe4000f8ec0ff */
[----:B------:R-:W-:Y:S02]  /*1430*/  UISETP.NE.AND UP3, UPT, UR22, 0x2, UPT ;  /* 0x000000021600788c */ /* 0x000fe4000bf65270 */
[----:B------:R-:W-:Y:S02]  /*1440*/  ULOP3.LUT UR71, UR12, 0x1, URZ, 0xc0, !UPT ;  /* 0x000000010c477892 */ /* 0x000fe4000f8ec0ff */
[----:B------:R-:W-:-:S02]  /*1450*/  ULOP3.LUT UR69, UR11, 0x1, URZ, 0xc0, !UPT ;  /* 0x000000010b457892 */ /* 0x000fc4000f8ec0ff */
[----:B------:R-:W-:Y:S02]  /*1460*/  ULOP3.LUT UR38, UR38, 0x400, URZ, 0xc0, !UPT ;  /* 0x0000040026267892 */ /* 0x000fe4000f8ec0ff */
[----:B------:R-:W-:Y:S02]  /*1470*/  ULOP3.LUT UR37, UR37, 0x800, URZ, 0xc0, !UPT ;  /* 0x0000080025257892 */ /* 0x000fe4000f8ec0ff */
[----:B------:R-:W-:Y:S02]  /*1480*/  USHF.L.U32 UR31, UR13, UR31, URZ ;  /* 0x0000001f0d1f7299 */ /* 0x000fe400080006ff */
[----:B------:R-:W-:Y:S01]  /*1490*/  USHF.L.U32 UR30, UR14, UR30, URZ ;  /* 0x0000001e0e1e7299 */ /* 0x000fe200080006ff */
[----:B------:R-:W-:Y:S01]  /*14a0*/  UMOV UR20, UR24 ;  /* 0x0000001800147c82 */ /* 0x000fe20008000000 */
[----:B------:R-:W-:Y:S10]  /*14b0*/  BRA.U !UP0, `(.L_x_18) ;  /* 0x0000000108d47547 */ /* 0x000ff4000b800000 */
[----:B------:R-:W2:Y:S01]  /*14c0*/  LDCU.128 UR12, c[0x0][0xb10] ;  /* 0x00016200ff0c77ac */ /* 0x000ea20008000c00 */
[----:B------:R-:W3:Y:S01]  /*14d0*/  LDCU UR6, c[0x0][0x370] ;  /* 0x00006e00ff0677ac */ /* 0x000ee20008000800 */
[----:B------:R-:W4:Y:S01]  /*14e0*/  LDCU UR5, c[0x0][0x374] ;  /* 0x00006e80ff0577ac */ /* 0x000f220008000800 */
[----:B------:R-:W1:Y:S01]  /*14f0*/  LDCU UR25, c[0x0][0xb0c] ;  /* 0x00016180ff1977ac */ /* 0x000e620008000800 */
[----:B------:R-:W1:Y:S01]  /*1500*/  LDCU UR4, c[0x0][0xb20] ;  /* 0x00016400ff0477ac */ /* 0x000e620008000800 */
[----:B------:R-:W1:Y:S01]  /*1510*/  LDCU.64 UR8, c[0x0][0xb28] ;  /* 0x00016500ff0877ac */ /* 0x000e620008000a00 */
[----:B--2---:R-:W-:Y:S02]  /*1520*/  UISETP.NE.AND UP0, UPT, UR14, 0x1, UPT ;  /* 0x000000010e00788c */ /* 0x004fe4000bf05270 */
[----:B----4-:R-:W-:Y:S02]  /*1530*/  UIMAD.WIDE.U32 UR10, UR5, UR15, URZ ;  /* 0x0000000f050a72a5 */ /* 0x010fe4000f8e00ff */
[----:B---3--:R-:W-:-:S02]  /*1540*/  UIMAD.WIDE.U32 UR18, UR6, UR12, URZ ;  /* 0x0000000c061272a5 */ /* 0x008fc4000f8e00ff */
[----:B-1----:R-:W-:Y:S02]  /*1550*/  UISETP.NE.AND UP1, UPT, UR25, 0x1, UPT ;  /* 0x000000011900788c */ /* 0x002fe4000bf25270 */
[----:B------:R-:W-:Y:S01]  /*1560*/  UISETP.NE.AND UP2, UPT, UR23, 0x1, UPT ;  /* 0x000000011700788c */ /* 0x000fe2000bf45270 */
[----:B------:R-:W-:Y:S02]  /*1570*/  UMOV UR10, UR11 ;  /* 0x0000000b000a7c82 */ /* 0x000fe40008000000 */
[----:B------:R-:W-:Y:S01]  /*1580*/  UMOV UR18, UR19 ;  /* 0x0000001300127c82 */ /* 0x000fe20008000000 */
[----:B------:R-:W-:Y:S02]  /*1590*/  @UP0 USHF.R.U32.HI UR5, URZ, UR4, UR10 ;  /* 0x00000004ff050299 */ /* 0x000fe4000801160a */
[----:B------:R-:W-:Y:S02]  /*15a0*/  UIMAD.WIDE.U32 UR20, UR27, UR15, URZ ;  /* 0x0000000f1b1472a5 */ /* 0x000fe4000f8e00ff */
[----:B------:R-:W-:-:S02]  /*15b0*/  UIMAD.WIDE.U32 UR10, UR5, UR8, URZ ;  /* 0x00000008050a72a5 */ /* 0x000fc4000f8e00ff */
[----:B------:R-:W-:Y:S02]  /*15c0*/  @UP1 USHF.R.U32.HI UR6, URZ, UR13, UR18 ;  /* 0x0000000dff061299 */ /* 0x000fe40008011612 */
[----:B------:R-:W-:Y:S02]  /*15d0*/  UIMAD.WIDE.U32 UR16, UR24, UR12, URZ ;  /* 0x0000000c181072a5 */ /* 0x000fe4000f8e00ff */
[----:B------:R-:W-:Y:S01]  /*15e0*/  UIMAD.WIDE.U32 UR18, UR6, UR8, URZ ;  /* 0x00000008061272a5 */ /* 0x000fe2000f8e00ff */
[----:B------:R-:W-:Y:S01]  /*15f0*/  UMOV UR20, UR21 ;  /* 0x0000001500147c82 */ /* 0x000fe20008000000 */
[----:B------:R-:W-:Y:S01]  /*1600*/  UMOV UR10, UR11 ;  /* 0x0000000b000a7c82 */ /* 0x000fe20008000000 */
[----:B------:R-:W-:Y:S02]  /*1610*/  USHF.R.U32.HI UR20, URZ, UR4, UR20 ;  /* 0x00000004ff147299 */ /* 0x000fe40008011614 */
[----:B------:R-:W-:Y:S02]  /*1620*/  @UP2 USHF.R.U32.HI UR5, URZ, UR9, UR10 ;  /* 0x00000009ff052299 */ /* 0x000fe4000801160a */
[----:B------:R-:W-:Y:S01]  /*1630*/  UMOV UR7, UR19 ;  /* 0x0000001300077c82 */ /* 0x000fe20008000000 */
[----:B------:R-:W-:Y:S01]  /*1640*/  UMOV UR16, UR17 ;  /* 0x0000001100107c82 */ /* 0x000fe20008000000 */
[----:B------:R-:W-:-:S02]  /*1650*/  @UP2 USHF.R.U32.HI UR6, URZ, UR9, UR7 ;  /* 0x00000009ff062299 */ /* 0x000fc40008011607 */
[----:B------:R-:W-:Y:S02]  /*1660*/  USHF.R.U32.HI UR16, URZ, UR13, UR16 ;  /* 0x0000000dff107299 */ /* 0x000fe40008011610 */
[----:B------:R-:W-:Y:S02]  /*1670*/  USEL UR4, UR27, UR20, !UP0 ;  /* 0x000000141b047287 */ /* 0x000fe4000c000000 */
[----:B------:R-:W-:Y:S02]  /*1680*/  UIMAD UR7, UR5, UR23, URZ ;  /* 0x00000017050772a4 */ /* 0x000fe4000f8e02ff */
[----:B------:R-:W-:Y:S02]  /*1690*/  USEL UR5, UR24, UR16, !UP1 ;  /* 0x0000001018057287 */ /* 0x000fe4000c800000 */
[----:B------:R-:W-:Y:S02]  /*16a0*/  UIMAD UR12, UR6, UR23, URZ ;  /* 0x00000017060c72a4 */ /* 0x000fe4000f8e02ff */
[----:B------:R-:W-:-:S02]  /*16b0*/  UISETP.GE.AND UP0, UPT, UR4, UR7, UPT ;  /* 0x000000070400728c */ /* 0x000fc4000bf06270 */
[----:B------:R-:W-:Y:S02]  /*16c0*/  UIMAD.WIDE.U32 UR10, UR4, UR8, URZ ;  /* 0x00000008040a72a5 */ /* 0x000fe4000f8e00ff */
[----:B------:R-:W-:Y:S02]  /*16d0*/  UISETP.GE.OR UP0, UPT, UR5, UR12, UP0 ;  /* 0x0000000c0500728c */ /* 0x000fe40008706670 */
[----:B------:R-:W-:Y:S02]  /*16e0*/  UIMAD.WIDE.U32 UR12, UR5, UR8, URZ ;  /* 0x00000008050c72a5 */ /* 0x000fe4000f8e00ff */
[----:B------:R-:W-:Y:S01]  /*16f0*/  UIADD3 UR10, UPT, UPT, -UR4, URZ, URZ ;  /* 0x000000ff040a7290 */ /* 0x000fe2000fffe1ff */
[----:B------:R-:W-:Y:S01]  /*1700*/  UMOV UR8, UR11 ;  /* 0x0000000b00087c82 */ /* 0x000fe20008000000 */
[----:B------:R-:W-:Y:S02]  /*1710*/  UIADD3 UR20, UPT, UPT, -UR5, URZ, URZ ;  /* 0x000000ff05147290 */ /* 0x000fe4000fffe1ff */
[----:B------:R-:W-:-:S03]  /*1720*/  USHF.R.U32.HI UR8, URZ, UR9, UR8 ;  /* 0x00000009ff087299 */ /* 0x000fc60008011608 */
[----:B------:R-:W-:Y:S01]  /*1730*/  @!UP0 UMOV UR7, UR13 ;  /* 0x0000000d00078c82 */ /* 0x000fe20008000000 */
[----:B------:R-:W-:Y:S02]  /*1740*/  UIMAD UR27, UR14, UR10, UR27 ;  /* 0x0000000a0e1b72a4 */ /* 0x000fe4000f8e021b */
[----:B------:R-:W-:Y:S02]  /*1750*/  USEL UR8, UR4, UR8, !UP2 ;  /* 0x0000000804087287 */ /* 0x000fe4000d000000 */
[----:B------:R-:W-:Y:S02]  /*1760*/  @!UP0 USHF.R.U32.HI UR7, URZ, UR9, UR7 ;  /* 0x00000009ff078299 */ /* 0x000fe40008011607 */
[----:B------:R-:W-:Y:S02]  /*1770*/  UIADD3 UR9, UPT, UPT, -UR8, URZ, URZ ;  /* 0x000000ff08097290 */ /* 0x000fe4000fffe1ff */
[----:B------:R-:W-:Y:S02]  /*1780*/  @!UP0 USEL UR7, UR5, UR7, !UP2 ;  /* 0x0000000705078287 */ /* 0x000fe4000d000000 */
[----:B------:R-:W-:-:S02]  /*1790*/  UIMAD UR9, UR23, UR9, UR4 ;  /* 0x00000009170972a4 */ /* 0x000fc4000f8e0204 */
[----:B------:R-:W-:Y:S02]  /*17a0*/  @!UP0 UIADD3 UR8, UPT, UPT, UR8, -UR7, URZ ;  /* 0x8000000708088290 */ /* 0x000fe4000fffe0ff */
[----:B------:R-:W-:Y:S02]  /*17b0*/  @!UP0 UIMAD UR6, UR9, UR6, UR7 ;  /* 0x00000006090682a4 */ /* 0x000fe4000f8e0207 */
[----:B------:R-:W-:Y:S02]  /*17c0*/  @!UP0 UIMAD UR4, UR8, UR23, UR5 ;  /* 0x00000017080482a4 */ /* 0x000fe4000f8e0205 */
[----:B------:R-:W-:Y:S02]  /*17d0*/  UIMAD UR20, UR25, UR20, UR24 ;  /* 0x00000014191472a4 */ /* 0x000fe4000f8e0218 */
[----:B------:R-:W-:Y:S01]  /*17e0*/  UIMAD UR27, UR4, UR14, UR27 ;  /* 0x0000000e041b72a4 */ /* 0x000fe2000f8e021b */
[----:B------:R-:W-:Y:S02]  /*17f0*/  @!UP0 UMOV UR5, UR6 ;  /* 0x0000000600058c82 */ /* 0x000fe40008000000 */
[----:B------:R-:W-:-:S12]  /*1800*/  UIMAD UR20, UR5, UR25, UR20 ;  /* 0x00000019051472a4 */ /* 0x000fd8000f8e0214 */
.L_x_18:
[----:B------:R-:W-:-:S09]  /*1810*/  UISETP.NE.AND UP0, UPT, UR26, 0x1, UPT ;  /* 0x000000011a00788c */ /* 0x000fd2000bf05270 */
[----:B------:R-:W-:Y:S05]  /*1820*/  BRA.U UP0, `(.L_x_19) ;  /* 0x0000000100447547 */ /* 0x000fea000b800000 */
[----:B------:R-:W2:Y:S01]  /*1830*/  LDCU.128 UR8, c[0x0][0xb10] ;  /* 0x00016200ff0877ac */ /* 0x000ea20008000c00 */
[----:B------:R-:W3:Y:S01]  /*1840*/  LDCU UR12, c[0x0][0xb0c] ;  /* 0x00016180ff0c77ac */ /* 0x000ee20008000800 */
[----:B------:R-:W4:Y:S01]  /*1850*/  LDCU UR13, c[0x0][0xb20] ;  /* 0x00016400ff0d77ac */ /* 0x000f220008000800 */
[----:B--2---:R-:W-:Y:S02]  /*1860*/  UIMAD.WIDE.U32 UR6, UR20, UR8, URZ ;  /* 0x00000008140672a5 */ /* 0x004fe4000f8e00ff */
[----:B------:R-:W-:Y:S02]  /*1870*/  UIMAD.WIDE.U32 UR4, UR27, UR11, URZ ;  /* 0x0000000b1b0472a5 */ /* 0x000fe4000f8e00ff */
[----:B---3--:R-:W-:Y:S02]  /*1880*/  UISETP.NE.AND UP1, UPT, UR12, 0x1, UPT ;  /* 0x000000010c00788c */ /* 0x008fe4000bf25270 */
[----:B------:R-:W-:Y:S01]  /*1890*/  UISETP.NE.AND UP0, UPT, UR10, 0x1, UPT ;  /* 0x000000010a00788c */ /* 0x000fe2000bf05270 */
[----:B------:R-:W-:-:S02]  /*18a0*/  UMOV UR6, UR7 ;  /* 0x0000000700067c82 */ /* 0x000fc40008000000 */
[----:B------:R-:W-:Y:S01]  /*18b0*/  UMOV UR4, UR5 ;  /* 0x0000000500047c82 */ /* 0x000fe20008000000 */
[----:B------:R-:W-:Y:S02]  /*18c0*/  USHF.R.U32.HI UR9, URZ, UR9, UR6 ;  /* 0x00000009ff097299 */ /* 0x000fe40008011606 */
[----:B----4-:R-:W-:Y:S02]  /*18d0*/  USHF.R.U32.HI UR4, URZ, UR13, UR4 ;  /* 0x0000000dff047299 */ /* 0x010fe40008011604 */
[----:B------:R-:W-:Y:S02]  /*18e0*/  USEL UR5, UR20, UR9, !UP1 ;  /* 0x0000000914057287 */ /* 0x000fe4000c800000 */
[----:B------:R-:W-:-:S04]  /*18f0*/  USEL UR4, UR27, UR4, !UP0 ;  /* 0x000000041b047287 */ /* 0x000fc8000c000000 */
[----:B------:R-:W-:Y:S02]  /*1900*/  UIADD3 UR6, UPT, UPT, -UR4, UR5, URZ ;  /* 0x0000000504067290 */ /* 0x000fe4000fffe1ff */
[----:B------:R-:W-:Y:S02]  /*1910*/  UIADD3 UR4, UPT, UPT, UR4, -UR5, URZ ;  /* 0x8000000504047290 */ /* 0x000fe4000fffe0ff */
[----:B------:R-:W-:Y:S02]  /*1920*/  UIMAD UR27, UR6, UR10, UR27 ;  /* 0x0000000a061b72a4 */ /* 0x000fe4000f8e021b */
[----:B------:R-:W-:-:S12]  /*1930*/  UIMAD UR20, UR4, UR12, UR20 ;  /* 0x0000000c041472a4 */ /* 0x000fd8000f8e0214 */
.L_x_19:
[----:B------:R-:W-:-:S09]  /*1940*/  UISETP.EQ.U32.AND UP0, UPT, UR28, 0x1, UPT ;  /* 0x000000011c00788c */ /* 0x000fd2000bf02070 */
[----:B------:R-:W-:Y:S05]  /*1950*/  BRA.U !UP0, `(.L_x_20) ;  /* 0x00000001080c7547 */ /* 0x000fea000b800000 */
[----:B------:R-:W-:Y:S01]  /*1960*/  UCGABAR_WAIT ;  /* 0x0000000000007dc7 */ /* 0x000fe20008000000 */
[----:B------:R-:W-:Y:S01]  /*1970*/  CCTL.IVALL ;  /* 0x00000000ff00798f */ /* 0x000fe20002000000 */
[----:B------:R-:W-:Y:S05]  /*1980*/  BRA `(.L_x_21) ;  /* 0x0000000000047947 */ /* 0x000fea0003800000 */
.L_x_20:
[----:B------:R-:W-:Y:S06]  /*1990*/  BAR.SYNC.DEFER_BLOCKING 0x0 ;  /* 0x0000000000007b1d */ /* 0x000fec0000010000 */
.L_x_21:
[----:B------:R-:W-:Y:S05]  /*19a0*/  BRA.U UP3, `(.L_x_22) ;  /* 0x0000001503f87547 */ /* 0x000fea000b800000 */
[----:B------:R-:W2:Y:S01]  /*19b0*/  LDCU UR6, c[0x0][0x38c] ;  /* 0x00007180ff0677ac */ /* 0x000ea20008000800 */
[----:B------:R-:W-:Y:S01]  /*19c0*/  PLOP3.LUT P2, PT, PT, PT, UP5, 0x80, 0x8 ;  /* 0x000000000008781c */ /* 0x000fe20003f4f058 */
[----:B------:R-:W-:Y:S01]  /*19d0*/  IMAD.MOV.U32 R12, RZ, RZ, 0x1 ;  /* 0x00000001ff0c7424 */ /* 0x000fe200078e00ff */
[----:B------:R-:W-:Y:S01]  /*19e0*/  ISETP.NE.AND P3, PT, R5, RZ, P4 ;  /* 0x000000ff0500720c */ /* 0x000fe20002765270 */
[----:B------:R-:W-:Y:S01]  /*19f0*/  USHF.L.U32 UR7, UR24, 0x7, URZ ;  /* 0x0000000718077899 */ /* 0x000fe200080006ff */
[----:B------:R-:W-:Y:S01]  /*1a00*/  PLOP3.LUT P2, PT, P2, PT, PT, 0x8, 0x80 ;  /* 0x000000000080781c */ /* 0x000fe2000174e170 */
[----:B------:R-:W-:Y:S01]  /*1a10*/  USHF.L.U32 UR8, UR24, 0x6, URZ ;  /* 0x0000000618087899 */ /* 0x000fe200080006ff */
[----:B------:R-:W-:Y:S01]  /*1a20*/  CS2R R10, SRZ ;  /* 0x00000000000a7805 */ /* 0x000fe2000001ff00 */
[----:B------:R-:W-:Y:S01]  /*1a30*/  UISETP.NE.AND UP1, UPT, UR22, URZ, UPT ;  /* 0x000000ff1600728c */ /* 0x000fe2000bf25270 */
[----:B------:R-:W-:Y:S01]  /*1a40*/  IMAD.MOV.U32 R9, RZ, RZ, RZ ;  /* 0x000000ffff097224 */ /* 0x000fe200078e00ff */
[----:B------:R-:W3:Y:S01]  /*1a50*/  LDCU UR65, c[0x0][0x370] ;  /* 0x00006e00ff4177ac */ /* 0x000ee20008000800 */
[----:B------:R-:W-:Y:S01]  /*1a60*/  IMAD.MOV.U32 R8, RZ, RZ, 0x1 ;  /* 0x00000001ff087424 */ /* 0x000fe200078e00ff */
[----:B------:R-:W4:Y:S01]  /*1a70*/  LDCU.64 UR54, c[0x0][0x348] ;  /* 0x00006900ff3677ac */ /* 0x000f220008000a00 */
[----:B--2---:R-:W-:-:S02]  /*1a80*/  UIADD3 UR5, UPT, UPT, UR6, 0x7f, URZ ;  /* 0x0000007f06057890 */ /* 0x004fc4000fffe0ff */
[----:B------:R-:W-:Y:S02]  /*1a90*/  UIADD3 UR72, UPT, UPT, UR6, 0xfe, URZ ;  /* 0x000000fe06487890 */ /* 0x000fe4000fffe0ff */
[----:B------:R-:W-:Y:S01]  /*1aa0*/  USHF.R.S32.HI UR4, URZ, 0x1f, UR5 ;  /* 0x0000001fff047899 */ /* 0x000fe20008011405 */
[----:B------:R-:W2:Y:S03]  /*1ab0*/  LDCU UR64, c[0x0][0x374] ;  /* 0x00006e80ff4077ac */ /* 0x000ea60008000800 */
[----:B------:R-:W-:Y:S02]  /*1ac0*/  ULEA.HI UR4, UR4, UR5, URZ, 0x7 ;  /* 0x0000000504047291 */ /* 0x000fe4000f8f38ff */
[----:B------:R-:W-:Y:S02]  /*1ad0*/  UIADD3 UR5, UPT, UPT, UR6, -0x1, URZ ;  /* 0xffffffff06057890 */ /* 0x000fe4000fffe0ff */
[----:B------:R-:W-:-:S02]  /*1ae0*/  USHF.R.S32.HI UR67, URZ, 0x7, UR4 ;  /* 0x00000007ff437899 */ /* 0x000fc40008011404 */
[----:B------:R-:W-:Y:S02]  /*1af0*/  UISETP.GE.U32.AND UP2, UPT, UR5, -0xff, UPT ;  /* 0xffffff010500788c */ /* 0x000fe4000bf46070 */
[----:B------:R-:W-:Y:S02]  /*1b00*/  UISETP.LT.U32.AND UP0, UPT, UR67, 0x2, UPT ;  /* 0x000000024300788c */ /* 0x000fe4000bf01070 */
[----:B------:R-:W-:Y:S02]  /*1b10*/  ULOP3.LUT UR6, UR7, 0x80, URZ, 0xc0, !UPT ;  /* 0x0000008007067892 */ /* 0x000fe4000f8ec0ff */
[----:B------:R-:W-:Y:S02]  /*1b20*/  USEL UR66, UR67, 0x2, UP0 ;  /* 0x0000000243427887 */ /* 0x000fe40008000000 */
[----:B------:R-:W-:Y:S02]  /*1b30*/  ULOP3.LUT UR5, UR8, 0x40, URZ, 0xc0, !UPT ;  /* 0x0000004008057892 */ /* 0x000fe4000f8ec0ff */
[----:B------:R-:W-:-:S02]  /*1b40*/  UIADD3 UR4, UPT, UPT, UR66, -0x1, URZ ;  /* 0xffffffff42047890 */ /* 0x000fc4000fffe0ff */
[----:B------:R-:W-:Y:S02]  /*1b50*/  @UP2 UIADD3 UR4, UPT, UPT, UR66, URZ, URZ ;  /* 0x000000ff42042290 */ /* 0x000fe4000fffe0ff */
[----:B------:R-:W-:Y:S02]  /*1b60*/  USEL UR53, UR53, 0x2, UP1 ;  /* 0x0000000235357887 */ /* 0x000fe40008800000 */
[----:B------:R-:W-:Y:S02]  /*1b70*/  ULEA UR71, UR71, UR6, 0x6 ;  /* 0x0000000647477291 */ /* 0x000fe4000f8e30ff */
[----:B------:R-:W-:Y:S02]  /*1b80*/  ULEA UR69, UR69, UR5, 0x5 ;  /* 0x0000000545457291 */ /* 0x000fe4000f8e28ff */
[----:B------:R-:W-:Y:S02]  /*1b90*/  UIADD3 UR70, UPT, UPT, UR67, -UR66, URZ ;  /* 0x8000004243467290 */ /* 0x000fe4000fffe0ff */
[----:B------:R-:W-:-:S02]  /*1ba0*/  UIADD3 UR61, UPT, UPT, UR4, 0x1, URZ ;  /* 0x00000001043d7890 */ /* 0x000fc4000fffe0ff */
[----:B------:R-:W-:Y:S01]  /*1bb0*/  UIADD3 UR68, UPT, UPT, -UR4, URZ, URZ ;  /* 0x000000ff04447290 */ /* 0x000fe2000fffe1ff */
[----:B--234-:R-:W-:-:S11]  /*1bc0*/  UMOV UR29, URZ ;  /* 0x000000ff001d7c82 */ /* 0x01cfd60008000000 */
.L_x_46:
[----:B------:R-:W-:-:S13]  /*1bd0*/  R2UR UR4, R59 ;  /* 0x000000003b0472ca */ /* 0x000fda00000e0000 */
[----:B------:R-:W-:Y:S01]  /*1be0*/  UISETP.NE.AND UP0, UPT, UR4, URZ, UPT ;  /* 0x000000ff0400728c */ /* 0x000fe2000bf05270 */
[----:B------:R-:W2:Y:S02]  /*1bf0*/  S2UR UR4, SR_CgaCtaId ;  /* 0x00000000000479c3 */ /* 0x000ea40000008800 */
[----:B--2---:R-:W-:-:S06]  /*1c00*/  MOV R59, UR4 ;  /* 0x00000004003b7c02 */ /* 0x004fcc0008000f00 */
[----:B---3--:R-:W-:Y:S05]  /*1c10*/  BRA.U UP0, `(.L_x_23) ;  /* 0x0000000100347547 */ /* 0x008fea000b800000 */
[----:B------:R-:W2:Y:S01]  /*1c20*/  S2R R0, SR_CgaCtaId ;  /* 0x0000000000007919 */ /* 0x000ea20000008800 */
[----:B------:R-:W-:-:S04]  /*1c30*/  MOV R2, 0x400 ;  /* 0x0000040000027802 */ /* 0x000fc80000000f00 */
[----:B--2---:R-:W-:Y:S02]  /*1c40*/  LEA R0, R0, R2, 0x18 ;  /* 0x0000000200007211 */ /* 0x004fe400078ec0ff */
[----:B------:R-:W-:-:S03]  /*1c50*/  SHF.L.U32 R2, R8, 0x1f, RZ ;  /* 0x0000001f08027819 */ /* 0x000fc600000006ff */
[----:B------:R-:W-:-:S04]  /*1c60*/  IMAD R0, R9, 0x8, R0 ;  /* 0x0000000809007824 */ /* 0x000fc800078e0200 */
[----:B------:R-:W2:Y:S02]  /*1c70*/  SYNCS.PHASECHK.TRANS64.TRYWAIT P0, [R0+URZ+0xe0], R2 ;  /* 0x0000e002000075a7 */ /* 0x000ea400080011ff */
[----:B--2---:R-:W-:Y:S05]  /*1c80*/  @!P0 BRA `(.L_x_24) ;  /* 0x000000a000308947 */ /* 0x004fea0003800000 */
.L_x_187:
[----:B------:R-:W-:Y:S01]  /*1c90*/  VIADD R9, R9, 0x1 ;  /* 0x0000000109097836 */ /* 0x000fe20000000000 */
[----:B------:R2:W-:Y:S04]  /*1ca0*/  SYNCS.ARRIVE.TRANS64.A1T0 RZ, [R0+URZ+0xd0], RZ ;  /* 0x0000d0ff00ff79a7 */ /* 0x0005e800081000ff */
[----:B------:R-:W-:-:S04]  /*1cb0*/  ISETP.NE.AND P0, PT, R9, 0x2, PT ;  /* 0x000000020900780c */ /* 0x000fc80003f05270 */
[----:B------:R-:W-:Y:S02]  /*1cc0*/  SEL R9, R9, RZ, P0 ;  /* 0x000000ff09097207 */ /* 0x000fe40000000000 */
[----:B--2---:R-:W-:-:S04]  /*1cd0*/  SEL R0, RZ, 0x1, P0 ;  /* 0x00000001ff007807 */ /* 0x004fc80000000000 */
[----:B------:R-:W-:-:S07]  /*1ce0*/  LOP3.LUT R8, R8, R0, RZ, 0x3c, !PT ;  /* 0x0000000008087212 */ /* 0x000fce00078e3cff */
.L_x_23:
[----:B------:R-:W-:Y:S01]  /*1cf0*/  R2UR UR4, R59 ;  /* 0x000000003b0472ca */ /* 0x000fe200000e0000 */
[----:B------:R-:W-:Y:S01]  /*1d00*/  UMOV UR22, 0x400 ;  /* 0x0000040000167882 */ /* 0x000fe20000000000 */
[----:B------:R-:W-:Y:S01]  /*1d10*/  SHF.L.U32 R0, R12, 0x1f, RZ ;  /* 0x0000001f0c007819 */ /* 0x000fe200000006ff */
[----:B------:R-:W-:Y:S02]  /*1d20*/  UISETP.GE.U32.AND UP0, UPT, UR72, 0xff, UPT ;  /* 0x000000ff4800788c */ /* 0x000fe4000bf06070 */
[----:B------:R-:W-:Y:S01]  /*1d30*/  ULEA UR27, UR27, UR71, 0x8 ;  /* 0x000000471b1b7291 */ /* 0x000fe2000f8e40ff */
[----:B------:R-:W-:-:S07]  /*1d40*/  UMOV UR21, URZ ;  /* 0x000000ff00157c82 */ /* 0x000fce0008000000 */
[----:B------:R-:W-:-:S04]  /*1d50*/  ULEA UR22, UR4, UR22, 0x18 ;  /* 0x0000001604167291 */ /* 0x000fc8000f8ec0ff */
[----:B------:R-:W-:-:S09]  /*1d60*/  ULEA UR4, UR29, UR22, 0x3 ;  /* 0x000000161d047291 */ /* 0x000fd2000f8e18ff */
[----:B------:R2:W3:Y:S01]  /*1d70*/  SYNCS.PHASECHK.TRANS64.TRYWAIT P1, [UR4+0x10], R0 ;  /* 0x00001000ff0075a7 */ /* 0x0004e20008021104 */
[----:B------:R-:W-:-:S04]  /*1d80*/  ULEA.HI UR4, UR20, UR20, URZ, 0x1 ;  /* 0x0000001414047291 */ /* 0x000fc8000f8f08ff */
[----:B------:R-:W-:-:S04]  /*1d90*/  USHF.L.U32 UR4, UR4, 0x6, URZ ;  /* 0x0000000604047899 */ /* 0x000fc800080006ff */
[----:B------:R-:W-:-:S04]  /*1da0*/  ULOP3.LUT UR59, UR4, 0xffffff80, URZ, 0xc0, !UPT ;  /* 0xffffff80043b7892 */ /* 0x000fc8000f8ec0ff */
[----:B------:R-:W-:Y:S01]  /*1db0*/  UIADD3 UR59, UPT, UPT, UR69, UR59, URZ ;  /* 0x0000003b453b7290 */ /* 0x000fe2000fffe0ff */
[----:B------:R-:W-:Y:S11]  /*1dc0*/  BRA.U !UP0, `(.L_x_25) ;  /* 0x0000000508687547 */ /* 0x000ff6000b800000 */
[----:B------:R-:W-:Y:S01]  /*1dd0*/  UMOV UR23, UR68 ;  /* 0x0000004400177c82 */ /* 0x000fe20008000000 */
[----:B------:R-:W-:Y:S01]  /*1de0*/  UMOV UR7, UR29 ;  /* 0x0000001d00077c82 */ /* 0x000fe20008000000 */
[----:B------:R-:W-:-:S05]  /*1df0*/  UMOV UR42, 0x40 ;  /* 0x00000040002a7882 */ /* 0x000fca0000000000 */
.L_x_33:
[----:B------:R-:W-:Y:S01]  /*1e00*/  ULEA UR6, UR7, UR22, 0x3 ;  /* 0x0000001607067291 */ /* 0x000fe2000f8e18ff */
[----:B---3--:R-:W-:Y:S01]  /*1e10*/  @P4 MOV R2, 0x30000 ;  /* 0x0003000000024802 */ /* 0x008fe20000000f00 */
[----:B-123--:R-:W-:Y:S10]  /*1e20*/  @P1 BRA `(.L_x_26) ;  /* 0x00000000000c1947 */ /* 0x00eff40003800000 */
[----:B------:R-:W-:-:S04]  /*1e30*/  SHF.L.U32 R3, R12, 0x1f, RZ ;  /* 0x0000001f0c037819 */ /* 0x000fc800000006ff */
[----:B------:R-:W3:Y:S02]  /*1e40*/  SYNCS.PHASECHK.TRANS64.TRYWAIT P0, [UR6+0x10], R3 ;  /* 0x00001003ff0075a7 */ /* 0x000ee40008001106 */
[----:B---3--:R-:W-:Y:S05]  /*1e50*/  @!P0 BRA `(.L_x_27) ;  /* 0x0000009c00d08947 */ /* 0x008fea0003800000 */
.L_x_26:
[----:B------:R3:W-:Y:S01]  /*1e60*/  @P4 SYNCS.ARRIVE.TRANS64 RZ, [UR6], R2 ;  /* 0x00000002ffff49a7 */ /* 0x0007e20008000006 */
[----:B------:R-:W-:Y:S02]  /*1e70*/  ULOP3.LUT UR4, UR53, 0x2, URZ, 0xfc, !UPT ;  /* 0x0000000235047892 */ /* 0x000fe4000f8efcff */
[----:B------:R-:W-:Y:S02]  /*1e80*/  UIADD3 UR23, UPT, UPT, UR23, 0x1, URZ ;  /* 0x0000000117177890 */ /* 0x000fe4000fffe0ff */
[----:B------:R-:W-:Y:S02]  /*1e90*/  UISETP.NE.AND UP0, UPT, UR4, 0x2, UPT ;  /* 0x000000020400788c */ /* 0x000fe4000bf05270 */
[----:B------:R-:W-:-:S07]  /*1ea0*/  UISETP.NE.AND UP2, UPT, UR23, 0x1, UPT ;  /* 0x000000011700788c */ /* 0x000fce000bf45270 */
[----:B------:R-:W-:Y:S05]  /*1eb0*/  BRA.U UP0, `(.L_x_28) ;  /* 0x0000000100047547 */ /* 0x000fea000b800000 */
[----:B-1----:R-:W-:Y:S05]  /*1ec0*/  BPT.TRAP 0x1 ;  /* 0x000000040000795c */ /* 0x002fea0000300000 */
.L_x_28:
[----:B------:R-:W-:Y:S04]  /*1ed0*/  BSSY.RECONVERGENT B0, `(.L_x_29) ;  /* 0x0000003000007945 */ /* 0x000fe80003800200 */
[----:B------:R-:W-:Y:S05]  /*1ee0*/  @!P3 BRA `(.L_x_30) ;  /* 0x000000000004b947 */ /* 0x000fea0003800000 */
[----:B-1----:R-:W-:Y:S05]  /*1ef0*/  BPT.TRAP 0x1 ;  /* 0x000000040000795c */ /* 0x002fea0000300000 */
.L_x_30:
[----:B-1----:R-:W-:Y:S05]  /*1f00*/  BSYNC.RECONVERGENT B0 ;  /* 0x0000000000007941 */ /* 0x002fea0003800200 */
.L_x_29:
[----:B------:R-:W-:Y:S01]  /*1f10*/  UIADD3 UR4, UPT, UPT, UR7, 0x1, URZ ;  /* 0x0000000107047890 */ /* 0x000fe2000fffe0ff */
[----:B------:R-:W-:Y:S01]  /*1f20*/  BSSY.RECONVERGENT B0, `(.L_x_31) ;  /* 0x0000040000007945 */ /* 0x000fe20003800200 */
[----:B------:R-:W-:Y:S02]  /*1f30*/  ELECT P0, URZ, PT ;  /* 0x0000000000ff782f */ /* 0x000fe40003800000 */
[----:B------:R-:W-:-:S04]  /*1f40*/  UISETP.NE.AND UP0, UPT, UR4, 0x2, UPT ;  /* 0x000000020400788c */ /* 0x000fc8000bf05270 */
[----:B------:R-:W-:Y:S02]  /*1f50*/  USEL UR5, URZ, 0x1, UP0 ;  /* 0x00000001ff057887 */ /* 0x000fe40008000000 */
[----:B------:R-:W-:-:S04]  /*1f60*/  USEL UR29, UR4, URZ, UP0 ;  /* 0x000000ff041d7287 */ /* 0x000fc80008000000 */
[----:B------:R-:W-:Y:S01]  /*1f70*/  ULEA UR4, UR29, UR22, 0x3 ;  /* 0x000000161d047291 */ /* 0x000fe2000f8e18ff */
[----:B------:R-:W-:-:S04]  /*1f80*/  LOP3.LUT R12, R12, UR5, RZ, 0x3c, !PT ;  /* 0x000000050c0c7c12 */ /* 0x000fc8000f8e3cff */
[----:B--2---:R-:W-:-:S04]  /*1f90*/  SHF.L.U32 R0, R12, 0x1f, RZ ;  /* 0x0000001f0c007819 */ /* 0x004fc800000006ff */
[----:B------:R1:W2:Y:S01]  /*1fa0*/  SYNCS.PHASECHK.TRANS64.TRYWAIT P1, [UR4+0x10], R0 ;  /* 0x00001000ff0075a7 */ /* 0x0002a20008021104 */
[----:B------:R-:W-:Y:S05]  /*1fb0*/  @!P0 BRA `(.L_x_32) ;  /* 0x0000000000d88947 */ /* 0x000fea0003800000 */
[----:B------:R-:W-:Y:S02]  /*1fc0*/  ULEA UR32, UR7, UR38, 0xd ;  /* 0x0000002607207291 */ /* 0x000fe4000f8e68ff */
[----:B------:R-:W-:Y:S02]  /*1fd0*/  UIADD3 UR4, UP1, UPT, UR54, 0x80, URZ ;  /* 0x0000008036047890 */ /* 0x000fe4000ff3e0ff */
[----:B------:R-:W-:Y:S02]  /*1fe0*/  ULEA UR13, UR7, UR37, 0xe ;  /* 0x00000025070d7291 */ /* 0x000fe4000f8e70ff */
[----:B------:R-:W-:Y:S02]  /*1ff0*/  ULEA UR32, UR32, UR22, 0x2 ;  /* 0x0000001620207291 */ /* 0x000fe4000f8e10ff */
[----:B------:R-:W-:Y:S02]  /*2000*/  UIADD3 UR14, UP0, UPT, UR54, 0x180, URZ ;  /* 0x00000180360e7890 */ /* 0x000fe4000ff1e0ff */
[----:B------:R-:W-:-:S02]  /*2010*/  UIADD3 UR58, UPT, UPT, UR42, -0x40, URZ ;  /* 0xffffffc02a3a7890 */ /* 0x000fc4000fffe0ff */
[----:B------:R-:W-:Y:S02]  /*2020*/  ULOP3.LUT UR57, UR6, 0xfefffff8, URZ, 0xc0, !UPT ;  /* 0xfefffff806397892 */ /* 0x000fe4000f8ec0ff */
[----:B------:R-:W-:Y:S02]  /*2030*/  UIADD3.X UR5, UPT, UPT, URZ, UR55, URZ, UP1, !UPT ;  /* 0x00000037ff057290 */ /* 0x000fe40008ffe4ff */
[----:B------:R-:W-:Y:S02]  /*2040*/  ULEA UR13, UR13, UR22, 0x2 ;  /* 0x000000160d0d7291 */ /* 0x000fe4000f8e10ff */
[----:B------:R-:W-:Y:S02]  /*2050*/  UIADD3 UR56, UPT, UPT, UR32, 0x8400, URZ ;  /* 0x0000840020387890 */ /* 0x000fe4000fffe0ff */
[----:B------:R-:W-:Y:S02]  /*2060*/  UPRMT UR17, URZ, 0x5410, UR31 ;  /* 0x00005410ff117896 */ /* 0x000fe4000800001f */
[----:B------:R-:W-:-:S02]  /*2070*/  UIADD3 UR50, UPT, UPT, UR42, -0x20, URZ ;  /* 0xffffffe02a327890 */ /* 0x000fc4000fffe0ff */
[----:B------:R-:W-:Y:S02]  /*2080*/  UIADD3 UR48, UPT, UPT, UR32, 0xa400, URZ ;  /* 0x0000a40020307890 */ /* 0x000fe4000fffe0ff */
[----:B------:R-:W-:Y:S02]  /*2090*/  UIADD3 UR40, UPT, UPT, UR32, 0xc400, URZ ;  /* 0x0000c40020287890 */ /* 0x000fe4000fffe0ff */
[----:B------:R-:W-:Y:S02]  /*20a0*/  UIADD3 UR34, UPT, UPT, UR42, 0x20, URZ ;  /* 0x000000202a227890 */ /* 0x000fe4000fffe0ff */
[----:B------:R-:W-:Y:S02]  /*20b0*/  UIADD3 UR32, UPT, UPT, UR32, 0xe400, URZ ;  /* 0x0000e40020207890 */ /* 0x000fe4000fffe0ff */
[----:B------:R-:W-:Y:S02]  /*20c0*/  UIADD3.X UR15, UPT, UPT, URZ, UR55, URZ, UP0, !UPT ;  /* 0x00000037ff0f7290 */ /* 0x000fe400087fe4ff */
[----:B------:R-:W-:-:S02]  /*20d0*/  UPRMT UR21, URZ, 0x5410, UR30 ;  /* 0x00005410ff157896 */ /* 0x000fc4000800001e */
[----:B------:R-:W-:Y:S02]  /*20e0*/  UIADD3 UR24, UPT, UPT, UR13, 0x18400, URZ ;  /* 0x000184000d187890 */ /* 0x000fe4000fffe0ff */
[----:B------:R-:W-:Y:S01]  /*20f0*/  UIADD3 UR8, UPT, UPT, UR13, 0x1c400, URZ ;  /* 0x0001c4000d087890 */ /* 0x000fe2000fffe0ff */
[----:B------:R-:W-:Y:S01]  /*2100*/  UMOV UR46, 0x0 ;  /* 0x00000000002e7882 */ /* 0x000fe20000000000 */
[----:B------:R-:W-:Y:S01]  /*2110*/  UMOV UR47, 0x10000000 ;  /* 0x10000000002f7882 */ /* 0x000fe20000000000 */
[----:B------:R-:W-:Y:S01]  /*2120*/  UMOV UR51, UR59 ;  /* 0x0000003b00337c82 */ /* 0x000fe20008000000 */
[----:B------:R-:W-:Y:S01]  /*2130*/  UMOV UR52, UR60 ;  /* 0x0000003c00347c82 */ /* 0x000fe20008000000 */
[----:B------:R-:W-:Y:S01]  /*2140*/  UMOV UR49, UR57 ;  /* 0x0000003900317c82 */ /* 0x000fe20008000000 */
[----:B------:R-:W-:Y:S01]  /*2150*/  UMOV UR43, UR59 ;  /* 0x0000003b002b7c82 */ /* 0x000fe20008000000 */
[----:B------:R-:W-:Y:S01]  /*2160*/  UMOV UR44, UR60 ;  /* 0x0000003c002c7c82 */ /* 0x000fe20008000000 */
[----:B------:R-:W-:Y:S01]  /*2170*/  UMOV UR41, UR57 ;  /* 0x0000003900297c82 */ /* 0x000fe20008000000 */
[----:B------:R-:W-:Y:S01]  /*2180*/  UTMALDG.3D.MULTICAST.2CTA [UR56], [UR4], UR17, desc[UR46] ;  /* 0x00002e38040073b4 */ /* 0x000fe20008211811 */
[----:B------:R-:W-:Y:S01]  /*2190*/  UMOV UR35, UR59 ;  /* 0x0000003b00237c82 */ /* 0x000fe20008000000 */
        /* <DEDUP_REMOVED lines=10> */
[----:B------:R-:W-:Y:S01]  /*2240*/  UIADD3 UR16, UPT, UPT, UR13, 0x20400, URZ ;  /* 0x000204000d107890 */ /* 0x000fe2000fffe0ff */
[----:B------:R-:W-:Y:S01]  /*2250*/  UMOV UR18, UR42 ;  /* 0x0000002a00127c82 */ /* 0x000fe20008000000 */
[----:B------:R-:W-:Y:S01]  /*2260*/  UMOV UR19, UR27 ;  /* 0x0000001b00137c82 */ /* 0x000fe20008000000 */
[----:B------:R-:W-:Y:S01]  /*2270*/  UTMALDG.3D.MULTICAST.2CTA [UR40], [UR4], UR17, desc[UR46] ;  /* 0x00002e28040073b4 */ /* 0x000fe20008211811 */
[----:B------:R-:W-:Y:S01]  /*2280*/  UMOV UR20, UR60 ;  /* 0x0000003c00147c82 */ /* 0x000fe20008000000 */
[----:B------:R4:W-:Y:S01]  /*2290*/  UTMALDG.3D.MULTICAST.2CTA [UR32], [UR4], UR17, desc[UR46] ;  /* 0x00002e20040073b4 */ /* 0x0009e20008211811 */
[----:B------:R-:W-:Y:S01]  /*22a0*/  UTMALDG.3D.MULTICAST.2CTA [UR24], [UR14], UR21, desc[UR46] ;  /* 0x00002e180e0073b4 */ /* 0x000fe20008211815 */
[----:B------:R3:W-:Y:S01]  /*22b0*/  UTMALDG.3D.MULTICAST.2CTA [UR8], [UR14], UR21, desc[UR46] ;  /* 0x00002e080e0073b4 */ /* 0x0007e20008211815 */
[----:B----4-:R-:W-:-:S02]  /*22c0*/  UMOV UR17, UR57 ;  /* 0x0000003900117c82 */ /* 0x010fc40008000000 */
[----:B------:R4:W-:Y:S01]  /*22d0*/  UTMALDG.3D.MULTICAST.2CTA [UR16], [UR14], UR21, desc[UR46] ;  /* 0x00002e100e0073b4 */ /* 0x0009e20008211815 */
[----:B---3--:R-:W-:Y:S01]  /*22e0*/  UIADD3 UR8, UPT, UPT, UR13, 0x24400, URZ ;  /* 0x000244000d087890 */ /* 0x008fe2000fffe0ff */
[----:B------:R-:W-:-:S08]  /*22f0*/  UMOV UR10, UR34 ;  /* 0x00000022000a7c82 */ /* 0x000fd00008000000 */
[----:B------:R4:W-:Y:S02]  /*2300*/  UTMALDG.3D.MULTICAST.2CTA [UR8], [UR14], UR21, desc[UR46] ;  /* 0x00002e080e0073b4 */ /* 0x0009e40008211815 */
[----:B----4-:R-:W-:Y:S01]  /*2310*/  NOP ;  /* 0x0000000000007918 */ /* 0x010fe20000000000 */
.L_x_32:
[----:B------:R-:W-:Y:S05]  /*2320*/  BSYNC.RECONVERGENT B0 ;  /* 0x0000000000007941 */ /* 0x000fea0003800200 */
.L_x_31:
[----:B------:R-:W-:Y:S01]  /*2330*/  UIADD3 UR42, UPT, UPT, UR42, 0x80, URZ ;  /* 0x000000802a2a7890 */ /* 0x000fe2000fffe0ff */
[----:B------:R-:W-:Y:S01]  /*2340*/  UMOV UR7, UR29 ;  /* 0x0000001d00077c82 */ /* 0x000fe20008000000 */
[----:B------:R-:W-:Y:S01]  /*2350*/  UMOV UR21, UR61 ;  /* 0x0000003d00157c82 */ /* 0x000fe20008000000 */
[----:B------:R-:W-:Y:S09]  /*2360*/  BRA.U UP2, `(.L_x_33) ;  /* 0xfffffff902a47547 */ /* 0x000ff2000b83ffff */
.L_x_25:
[----:B------:R-:W-:Y:S01]  /*2370*/  ULEA UR4, UR29, UR22, 0x3 ;  /* 0x000000161d047291 */ /* 0x000fe2000f8e18ff */
[----:B-12---:R-:W-:Y:S01]  /*2380*/  SHF.L.U32 R0, R12, 0x1f, RZ ;  /* 0x0000001f0c007819 */ /* 0x006fe200000006ff */
[----:B------:R-:W-:Y:S01]  /*2390*/  @!P2 SYNCS.ARRIVE.TRANS64.A1T0 RZ, [UR22+0x68], RZ ;  /* 0x000068ffffffa9a7 */ /* 0x000fe20008100016 */
[----:B------:R-:W-:-:S06]  /*23a0*/  UISETP.GT.AND UP0, UPT, UR67, UR66, UPT ;  /* 0x000000424300728c */ /* 0x000fcc000bf04270 */
[----:B---3--:R1:W2:Y:S03]  /*23b0*/  SYNCS.PHASECHK.TRANS64.TRYWAIT P1, [UR4+0x10], R0 ;  /* 0x00001000ff0075a7 */ /* 0x0082a60008021104 */
[----:B------:R-:W-:Y:S05]  /*23c0*/  BRA.U !UP0, `(.L_x_34) ;  /* 0x0000000508607547 */ /* 0x000fea000b800000 */
[----:B------:R-:W-:Y:S01]  /*23d0*/  UIADD3 UR45, UPT, UPT, UR70, UR21, URZ ;  /* 0x00000015462d7290 */ /* 0x000fe2000fffe0ff */
[----:B------:R-:W-:-:S11]  /*23e0*/  UMOV UR7, UR29 ;  /* 0x0000001d00077c82 */ /* 0x000fd60008000000 */
.L_x_42:
[----:B------:R-:W-:Y:S01]  /*23f0*/  ULEA UR6, UR7, UR22, 0x3 ;  /* 0x0000001607067291 */ /* 0x000fe2000f8e18ff */
[----:B--2---:R-:W-:Y:S01]  /*2400*/  @P4 MOV R2, 0x30000 ;  /* 0x0003000000024802 */ /* 0x004fe20000000f00 */
[----:B--23--:R-:W-:Y:S10]  /*2410*/  @P1 BRA `(.L_x_35) ;  /* 0x00000000000c1947 */ /* 0x00cff40003800000 */
[----:B------:R-:W-:-:S04]  /*2420*/  SHF.L.U32 R3, R12, 0x1f, RZ ;  /* 0x0000001f0c037819 */ /* 0x000fc800000006ff */
[----:B------:R-:W2:Y:S02]  /*2430*/  SYNCS.PHASECHK.TRANS64.TRYWAIT P0, [UR6+0x10], R3 ;  /* 0x00001003ff0075a7 */ /* 0x000ea40008001106 */
[----:B--2---:R-:W-:Y:S05]  /*2440*/  @!P0 BRA `(.L_x_36) ;  /* 0x00000098006c8947 */ /* 0x004fea0003800000 */
.L_x_35:
[----:B------:R2:W-:Y:S01]  /*2450*/  @P4 SYNCS.ARRIVE.TRANS64 RZ, [UR6], R2 ;  /* 0x00000002ffff49a7 */ /* 0x0005e20008000006 */
[----:B------:R-:W-:-:S04]  /*2460*/  ULOP3.LUT UR4, UR53, 0x2, URZ, 0xfc, !UPT ;  /* 0x0000000235047892 */ /* 0x000fc8000f8efcff */
[----:B------:R-:W-:-:S09]  /*2470*/  UISETP.NE.AND UP0, UPT, UR4, 0x2, UPT ;  /* 0x000000020400788c */ /* 0x000fd2000bf05270 */
[----:B------:R-:W-:Y:S05]  /*2480*/  BRA.U UP0, `(.L_x_37) ;  /* 0x0000000100047547 */ /* 0x000fea000b800000 */
[----:B------:R-:W-:Y:S05]  /*2490*/  BPT.TRAP 0x1 ;  /* 0x000000040000795c */ /* 0x000fea0000300000 */
.L_x_37:
[----:B------:R-:W-:Y:S04]  /*24a0*/  BSSY.RECONVERGENT B0, `(.L_x_38) ;  /* 0x0000003000007945 */ /* 0x000fe80003800200 */
[----:B------:R-:W-:Y:S05]  /*24b0*/  @!P3 BRA `(.L_x_39) ;  /* 0x000000000004b947 */ /* 0x000fea0003800000 */
[----:B------:R-:W-:Y:S05]  /*24c0*/  BPT.TRAP 0x1 ;  /* 0x000000040000795c */ /* 0x000fea0000300000 */
.L_x_39:
[----:B------:R-:W-:Y:S05]  /*24d0*/  BSYNC.RECONVERGENT B0 ;  /* 0x0000000000007941 */ /* 0x000fea0003800200 */
.L_x_38:
        /* <DEDUP_REMOVED lines=8> */
[----:B-1----:R-:W-:-:S04]  /*2560*/  SHF.L.U32 R0, R12, 0x1f, RZ ;  /* 0x0000001f0c007819 */ /* 0x002fc800000006ff */
[----:B------:R1:W3:Y:S01]  /*2570*/  SYNCS.PHASECHK.TRANS64.TRYWAIT P1, [UR4+0x10], R0 ;  /* 0x00001000ff0075a7 */ /* 0x0002e20008021104 */
[----:B------:R-:W-:Y:S05]  /*2580*/  @!P0 BRA `(.L_x_41) ;  /* 0x0000000000dc8947 */ /* 0x000fea0003800000 */
[----:B------:R-:W-:Y:S02]  /*2590*/  ULEA UR32, UR7, UR38, 0xd ;  /* 0x0000002607207291 */ /* 0x000fe4000f8e68ff */
[----:B------:R-:W-:Y:S02]  /*25a0*/  UIADD3 UR4, UP1, UPT, UR54, 0x80, URZ ;  /* 0x0000008036047890 */ /* 0x000fe4000ff3e0ff */
[----:B------:R-:W-:Y:S02]  /*25b0*/  ULEA UR13, UR7, UR37, 0xe ;  /* 0x00000025070d7291 */ /* 0x000fe4000f8e70ff */
[----:B------:R-:W-:Y:S02]  /*25c0*/  ULEA UR32, UR32, UR22, 0x2 ;  /* 0x0000001620207291 */ /* 0x000fe4000f8e10ff */
[----:B------:R-:W-:Y:S02]  /*25d0*/  USHF.L.U32 UR58, UR21, 0x7, URZ ;  /* 0x00000007153a7899 */ /* 0x000fe400080006ff */
[----:B------:R-:W-:-:S02]  /*25e0*/  UIADD3 UR14, UP0, UPT, UR54, 0x180, URZ ;  /* 0x00000180360e7890 */ /* 0x000fc4000ff1e0ff */
[----:B------:R-:W-:Y:S02]  /*25f0*/  ULOP3.LUT UR57, UR6, 0xfefffff8, URZ, 0xc0, !UPT ;  /* 0xfefffff806397892 */ /* 0x000fe4000f8ec0ff */
[----:B------:R-:W-:Y:S02]  /*2600*/  UIADD3.X UR5, UPT, UPT, URZ, UR55, URZ, UP1, !UPT ;  /* 0x00000037ff057290 */ /* 0x000fe40008ffe4ff */
[----:B------:R-:W-:Y:S02]  /*2610*/  ULEA UR13, UR13, UR22, 0x2 ;  /* 0x000000160d0d7291 */ /* 0x000fe4000f8e10ff */
[----:B------:R-:W-:Y:S02]  /*2620*/  UIADD3 UR56, UPT, UPT, UR32, 0x8400, URZ ;  /* 0x0000840020387890 */ /* 0x000fe4000fffe0ff */
[----:B------:R-:W-:Y:S02]  /*2630*/  UPRMT UR16, URZ, 0x5410, UR31 ;  /* 0x00005410ff107896 */ /* 0x000fe4000800001f */
[----:B------:R-:W-:-:S02]  /*2640*/  UIADD3 UR50, UPT, UPT, UR58, 0x20, URZ ;  /* 0x000000203a327890 */ /* 0x000fc4000fffe0ff */
[----:B------:R-:W-:Y:S02]  /*2650*/  UIADD3 UR48, UPT, UPT, UR32, 0xa400, URZ ;  /* 0x0000a40020307890 */ /* 0x000fe4000fffe0ff */
[----:B------:R-:W-:Y:S02]  /*2660*/  UIADD3 UR42, UPT, UPT, UR58, 0x40, URZ ;  /* 0x000000403a2a7890 */ /* 0x000fe4000fffe0ff */
[----:B------:R-:W-:Y:S02]  /*2670*/  UIADD3 UR40, UPT, UPT, UR32, 0xc400, URZ ;  /* 0x0000c40020287890 */ /* 0x000fe4000fffe0ff */
[----:B------:R-:W-:Y:S02]  /*2680*/  UIADD3 UR34, UPT, UPT, UR58, 0x60, URZ ;  /* 0x000000603a227890 */ /* 0x000fe4000fffe0ff */
[----:B------:R-:W-:Y:S02]  /*2690*/  UIADD3 UR32, UPT, UPT, UR32, 0xe400, URZ ;  /* 0x0000e40020207890 */ /* 0x000fe4000fffe0ff */
[----:B------:R-:W-:-:S02]  /*26a0*/  UIADD3.X UR15, UPT, UPT, URZ, UR55, URZ, UP0, !UPT ;  /* 0x00000037ff0f7290 */ /* 0x000fc400087fe4ff */
[----:B------:R-:W-:Y:S02]  /*26b0*/  UPRMT UR23, URZ, 0x5410, UR30 ;  /* 0x00005410ff177896 */ /* 0x000fe4000800001e */
        /* <DEDUP_REMOVED lines=27> */
[----:B------:R4:W-:Y:S01]  /*2870*/  UTMALDG.3D.MULTICAST.2CTA [UR32], [UR4], UR16, desc[UR46] ;  /* 0x00002e20040073b4 */ /* 0x0009e20008211810 */
[----:B------:R-:W-:Y:S01]  /*2880*/  UTMALDG.3D.MULTICAST.2CTA [UR24], [UR14], UR23, desc[UR46] ;  /* 0x00002e180e0073b4 */ /* 0x000fe20008211817 */
[----:B------:R2:W-:Y:S01]  /*2890*/  UTMALDG.3D.MULTICAST.2CTA [UR8], [UR14], UR23, desc[UR46] ;  /* 0x00002e080e0073b4 */ /* 0x0005e20008211817 */
[----:B----4-:R-:W-:-:S09]  /*28a0*/  UIADD3 UR16, UPT, UPT, UR13, 0x20400, URZ ;  /* 0x000204000d107890 */ /* 0x010fd2000fffe0ff */
[----:B------:R4:W-:Y:S01]  /*28b0*/  UTMALDG.3D.MULTICAST.2CTA [UR16], [UR14], UR23, desc[UR46] ;  /* 0x00002e100e0073b4 */ /* 0x0009e20008211817 */
[----:B--2---:R-:W-:Y:S01]  /*28c0*/  UIADD3 UR8, UPT, UPT, UR13, 0x24400, URZ ;  /* 0x000244000d087890 */ /* 0x004fe2000fffe0ff */
[----:B------:R-:W-:-:S08]  /*28d0*/  UMOV UR10, UR34 ;  /* 0x00000022000a7c82 */ /* 0x000fd00008000000 */
[----:B------:R4:W-:Y:S02]  /*28e0*/  UTMALDG.3D.MULTICAST.2CTA [UR8], [UR14], UR23, desc[UR46] ;  /* 0x00002e080e0073b4 */ /* 0x0009e40008211817 */
[----:B----4-:R-:W-:Y:S01]  /*28f0*/  NOP ;  /* 0x0000000000007918 */ /* 0x010fe20000000000 */
.L_x_41:
[----:B------:R-:W-:Y:S05]  /*2900*/  BSYNC.RECONVERGENT B0 ;  /* 0x0000000000007941 */ /* 0x000fea0003800200 */
.L_x_40:
[----:B------:R-:W-:Y:S01]  /*2910*/  UIADD3 UR21, UPT, UPT, UR21, 0x1, URZ ;  /* 0x0000000115157890 */ /* 0x000fe2000fffe0ff */
[----:B------:R-:W-:-:S03]  /*2920*/  UMOV UR7, UR29 ;  /* 0x0000001d00077c82 */ /* 0x000fc60008000000 */
[----:B------:R-:W-:-:S09]  /*2930*/  UISETP.NE.AND UP0, UPT, UR21, UR45, UPT ;  /* 0x0000002d1500728c */ /* 0x000fd2000bf05270 */
[----:B------:R-:W-:Y:S05]  /*2940*/  BRA.U UP0, `(.L_x_42) ;  /* 0xfffffff900a87547 */ /* 0x000fea000b83ffff */
.L_x_34:
[C---:B------:R-:W-:Y:S01]  /*2950*/  LEA R3, R11.reuse, UR22, 0x3 ;  /* 0x000000160b037c11 */ /* 0x040fe2000f8e18ff */
[----:B------:R-:W-:Y:S01]  /*2960*/  NOP ;  /* 0x0000000000007918 */ /* 0x000fe20000000000 */
[----:B-1----:R-:W-:Y:S02]  /*2970*/  SHF.L.U32 R0, R10, 0x1f, RZ ;  /* 0x0000001f0a007819 */ /* 0x002fe400000006ff */
[----:B------:R-:W-:Y:S02]  /*2980*/  LEA R4, R11, UR22, 0x4 ;  /* 0x000000160b047c11 */ /* 0x000fe4000f8e20ff */
[----:B------:R-:W1:Y:S02]  /*2990*/  SYNCS.PHASECHK.TRANS64.TRYWAIT P0, [R3+URZ+0x70], R0 ;  /* 0x00007000030075a7 */ /* 0x000e6400080011ff */
[----:B-1----:R-:W-:Y:S05]  /*29a0*/  @!P0 BRA `(.L_x_43) ;  /* 0x00000094002c8947 */ /* 0x002fea0003800000 */
.L_x_190:
[----:B------:R-:W4:Y:S01]  /*29b0*/  LDS.128 R4, [R4+0x100] ;  /* 0x0001000004047984 */ /* 0x000f220000000c00 */
[----:B------:R-:W-:Y:S01]  /*29c0*/  UISETP.GE.AND UP0, UPT, UR39, 0x1, UPT ;  /* 0x000000012700788c */ /* 0x000fe2000bf06270 */
[----:B------:R-:W-:Y:S01]  /*29d0*/  @!PT LDS RZ, [RZ] ;  /* 0x00000000fffff984 */ /* 0x000fe20000000800 */
[----:B------:R-:W-:Y:S01]  /*29e0*/  @!PT LDS RZ, [RZ] ;  /* 0x00000000fffff984 */ /* 0x000fe20000000800 */
[----:B------:R-:W-:Y:S01]  /*29f0*/  @!PT LDS RZ, [RZ] ;  /* 0x00000000fffff984 */ /* 0x000fe20000000800 */
[----:B------:R-:W-:Y:S01]  /*2a00*/  @!PT LDS RZ, [RZ] ;  /* 0x00000000fffff984 */ /* 0x000fe20000000800 */
[----:B------:R1:W-:Y:S06]  /*2a10*/  MEMBAR.ALL.CTA ;  /* 0x0000000000007992 */ /* 0x0003ec0000008000 */
[----:B-1----:R-:W1:Y:S01]  /*2a20*/  FENCE.VIEW.ASYNC.S ;  /* 0x00000000000073c6 */ /* 0x002e620000000000 */
[----:B----4-:R-:W-:-:S13]  /*2a30*/  LOP3.LUT P0, RZ, R6, 0x1, RZ, 0xc0, !PT ;  /* 0x0000000106ff7812 */ /* 0x010fda000780c0ff */
[----:B-1----:R-:W-:Y:S01]  /*2a40*/  VOTEU.ANY UP1, P0 ;  /* 0x0000000000ff7886 */ /* 0x002fe20000020100 */
[----:B------:R-:W-:-:S13]  /*2a50*/  PLOP3.LUT P0, PT, PT, PT, UP1, 0x80, 0x8 ;  /* 0x000000000008781c */ /* 0x000fda0003f0f018 */
[----:B------:R-:W-:Y:S02]  /*2a60*/  @P0 LOP3.LUT R0, R5, 0xffff, RZ, 0xc0, !PT ;  /* 0x0000ffff05000812 */ /* 0x000fe400078ec0ff */
[----:B--2---:R-:W-:Y:S02]  /*2a70*/  @P0 MOV R2, R4 ;  /* 0x0000000400020202 */ /* 0x004fe40000000f00 */
[----:B------:R-:W-:Y:S01]  /*2a80*/  @P0 R2UR UR5, R0 ;  /* 0x00000000000502ca */ /* 0x000fe200000e0000 */
[----:B------:R-:W-:Y:S01]  /*2a90*/  VIADD R0, R3, 0x80 ;  /* 0x0000008003007836 */ /* 0x000fe20000000000 */
[----:B------:R-:W-:Y:S02]  /*2aa0*/  @P0 SHF.R.U32.HI R4, RZ, 0x10, R5 ;  /* 0x00000010ff040819 */ /* 0x000fe40000011605 */
[----:B------:R-:W-:Y:S02]  /*2ab0*/  @P0 R2UR UR6, R2 ;  /* 0x00000000020602ca */ /* 0x000fe400000e0000 */
[----:B------:R-:W-:-:S02]  /*2ac0*/  PRMT R0, RZ, 0x654, R0 ;  /* 0x00000654ff007816 */ /* 0x000fc40000000000 */
[----:B------:R-:W-:Y:S02]  /*2ad0*/  @P0 R2UR UR4, R4 ;  /* 0x00000000040402ca */ /* 0x000fe400000e0000 */
[----:B------:R1:W-:Y:S03]  /*2ae0*/  SYNCS.ARRIVE.TRANS64.RED.A1T0 RZ, [R0+URZ], RZ ;  /* 0x000000ff00ff79a7 */ /* 0x0003e600081004ff */
[----:B------:R-:W-:-:S04]  /*2af0*/  @UP1 UMOV UR62, UR5 ;  /* 0x00000005003e1c82 */ /* 0x000fc80008000000 */
[----:B------:R-:W-:-:S04]  /*2b00*/  @UP1 UMOV UR63, UR6 ;  /* 0x00000006003f1c82 */ /* 0x000fc80008000000 */
[----:B------:R-:W-:Y:S01]  /*2b10*/  @UP1 UMOV UR60, UR4 ;  /* 0x00000004003c1c82 */ /* 0x000fe20008000000 */
[----:B------:R-:W-:Y:S05]  /*2b20*/  BRA.U !UP0, `(.L_x_44) ;  /* 0x0000000108d47547 */ /* 0x000fea000b800000 */
[----:B------:R-:W2:Y:S01]  /*2b30*/  LDCU.128 UR12, c[0x0][0xb10] ;  /* 0x00016200ff0c77ac */ /* 0x000ea20008000c00 */
[----:B------:R-:W4:Y:S01]  /*2b40*/  LDCU UR21, c[0x0][0xb20] ;  /* 0x00016400ff1577ac */ /* 0x000f220008000800 */
[----:B------:R-:W3:Y:S01]  /*2b50*/  LDCU UR20, c[0x0][0xb0c] ;  /* 0x00016180ff1477ac */ /* 0x000ee20008000800 */
[----:B------:R-:W1:Y:S01]  /*2b60*/  LDCU.64 UR8, c[0x0][0xb28] ;  /* 0x00016500ff0877ac */ /* 0x000e620008000a00 */
[----:B------:R-:W-:Y:S02]  /*2b70*/  UISETP.NE.AND UP3, UPT, UR39, 0x1, UPT ;  /* 0x000000012700788c */ /* 0x000fe4000bf65270 */
[----:B--2---:R-:W-:Y:S02]  /*2b80*/  UIMAD.WIDE.U32 UR6, UR64, UR15, URZ ;  /* 0x0000000f400672a5 */ /* 0x004fe4000f8e00ff */
[----:B------:R-:W-:Y:S02]  /*2b90*/  UIMAD.WIDE.U32 UR4, UR65, UR12, URZ ;  /* 0x0000000c410472a5 */ /* 0x000fe4000f8e00ff */
[----:B------:R-:W-:-:S02]  /*2ba0*/  UISETP.NE.AND UP0, UPT, UR14, 0x1, UPT ;  /* 0x000000010e00788c */ /* 0x000fc4000bf05270 */
[----:B------:R-:W-:Y:S01]  /*2bb0*/  UIMAD.WIDE.U32 UR18, UR62, UR15, URZ ;  /* 0x0000000f3e1272a5 */ /* 0x000fe2000f8e00ff */
[----:B------:R-:W-:Y:S02]  /*2bc0*/  UMOV UR6, UR7 ;  /* 0x0000000700067c82 */ /* 0x000fe40008000000 */
[----:B------:R-:W-:Y:S01]  /*2bd0*/  UMOV UR4, UR5 ;  /* 0x0000000500047c82 */ /* 0x000fe20008000000 */
[----:B----4-:R-:W-:Y:S02]  /*2be0*/  USHF.R.U32.HI UR6, URZ, UR21, UR6 ;  /* 0x00000015ff067299 */ /* 0x010fe40008011606 */
[----:B---3--:R-:W-:Y:S02]  /*2bf0*/  UISETP.NE.AND UP2, UPT, UR20, 0x1, UPT ;  /* 0x000000011400788c */ /* 0x008fe4000bf45270 */
[----:B------:R-:W-:Y:S02]  /*2c00*/  USHF.R.U32.HI UR4, URZ, UR13, UR4 ;  /* 0x0000000dff047299 */ /* 0x000fe40008011604 */
[----:B------:R-:W-:-:S02]  /*2c10*/  USEL UR5, UR64, UR6, !UP0 ;  /* 0x0000000640057287 */ /* 0x000fc4000c000000 */
[----:B------:R-:W-:Y:S02]  /*2c20*/  USEL UR6, UR65, UR4, !UP2 ;  /* 0x0000000441067287 */ /* 0x000fe4000d000000 */
[----:B-1----:R-:W-:Y:S01]  /*2c30*/  UIMAD.WIDE.U32 UR10, UR5, UR8, URZ ;  /* 0x00000008050a72a5 */ /* 0x002fe2000f8e00ff */
[----:B------:R-:W-:Y:S01]  /*2c40*/  UMOV UR4, UR19 ;  /* 0x0000001300047c82 */ /* 0x000fe20008000000 */
[----:B------:R-:W-:Y:S02]  /*2c50*/  UIMAD.WIDE.U32 UR16, UR63, UR12, URZ ;  /* 0x0000000c3f1072a5 */ /* 0x000fe4000f8e00ff */
[----:B------:R-:W-:-:S03]  /*2c60*/  UIMAD.WIDE.U32 UR18, UR6, UR8, URZ ;  /* 0x00000008061272a5 */ /* 0x000fc6000f8e00ff */
[----:B------:R-:W-:Y:S01]  /*2c70*/  UMOV UR10, UR11 ;  /* 0x0000000b000a7c82 */ /* 0x000fe20008000000 */
[----:B------:R-:W-:Y:S02]  /*2c80*/  USHF.R.U32.HI UR4, URZ, UR21, UR4 ;  /* 0x00000015ff047299 */ /* 0x000fe40008011604 */
[----:B------:R-:W-:Y:S01]  /*2c90*/  @UP3 USHF.R.U32.HI UR5, URZ, UR9, UR10 ;  /* 0x00000009ff053299 */ /* 0x000fe2000801160a */
[----:B------:R-:W-:Y:S01]  /*2ca0*/  UMOV UR16, UR17 ;  /* 0x0000001100107c82 */ /* 0x000fe20008000000 */
[----:B------:R-:W-:Y:S01]  /*2cb0*/  UMOV UR18, UR19 ;  /* 0x0000001300127c82 */ /* 0x000fe20008000000 */
[----:B------:R-:W-:Y:S02]  /*2cc0*/  USHF.R.U32.HI UR13, URZ, UR13, UR16 ;  /* 0x0000000dff0d7299 */ /* 0x000fe40008011610 */
[----:B------:R-:W-:Y:S02]  /*2cd0*/  USEL UR4, UR62, UR4, !UP0 ;  /* 0x000000043e047287 */ /* 0x000fe4000c000000 */
[----:B------:R-:W-:-:S02]  /*2ce0*/  @UP3 USHF.R.U32.HI UR6, URZ, UR9, UR18 ;  /* 0x00000009ff063299 */ /* 0x000fc40008011612 */
[----:B------:R-:W-:Y:S02]  /*2cf0*/  UIMAD UR7, UR39, UR5, URZ ;  /* 0x00000005270772a4 */ /* 0x000fe4000f8e02ff */
[----:B------:R-:W-:Y:S02]  /*2d00*/  USEL UR5, UR63, UR13, !UP2 ;  /* 0x0000000d3f057287 */ /* 0x000fe4000d000000 */
[----:B------:R-:W-:Y:S02]  /*2d10*/  UIMAD UR10, UR39, UR6, URZ ;  /* 0x00000006270a72a4 */ /* 0x000fe4000f8e02ff */
[----:B------:R-:W-:Y:S02]  /*2d20*/  UISETP.GE.AND UP0, UPT, UR4, UR7, UPT ;  /* 0x000000070400728c */ /* 0x000fe4000bf06270 */
[----:B------:R-:W-:Y:S02]  /*2d30*/  UIMAD.WIDE.U32 UR12, UR4, UR8, URZ ;  /* 0x00000008040c72a5 */ /* 0x000fe4000f8e00ff */
[----:B------:R-:W-:-:S02]  /*2d40*/  UISETP.GE.OR UP0, UPT, UR5, UR10, UP0 ;  /* 0x0000000a0500728c */ /* 0x000fc40008706670 */
        /* <DEDUP_REMOVED lines=19> */
.L_x_44:
[----:B------:R-:W2:Y:S02]  /*2e80*/  LDCU UR4, c[0x0][0xb30] ;  /* 0x00016600ff0477ac */ /* 0x000ea40008000800 */
[----:B--2---:R-:W-:-:S09]  /*2e90*/  UISETP.NE.AND UP0, UPT, UR4, 0x1, UPT ;  /* 0x000000010400788c */ /* 0x004fd2000bf05270 */
[----:B------:R-:W-:Y:S05]  /*2ea0*/  BRA.U UP0, `(.L_x_45) ;  /* 0x0000000100447547 */ /* 0x000fea000b800000 */
[----:B------:R-:W2:Y:S01]  /*2eb0*/  LDCU.128 UR8, c[0x0][0xb10] ;  /* 0x00016200ff0877ac */ /* 0x000ea20008000c00 */
[----:B------:R-:W4:Y:S01]  /*2ec0*/  LDCU UR12, c[0x0][0xb0c] ;  /* 0x00016180ff0c77ac */ /* 0x000f220008000800 */
[----:B------:R-:W1:Y:S01]  /*2ed0*/  LDCU UR13, c[0x0][0xb20] ;  /* 0x00016400ff0d77ac */ /* 0x000e620008000800 */
[----:B--2---:R-:W-:Y:S02]  /*2ee0*/  UIMAD.WIDE.U32 UR6, UR63, UR8, URZ ;  /* 0x000000083f0672a5 */ /* 0x004fe4000f8e00ff */
[----:B------:R-:W-:Y:S02]  /*2ef0*/  UIMAD.WIDE.U32 UR4, UR62, UR11, URZ ;  /* 0x0000000b3e0472a5 */ /* 0x000fe4000f8e00ff */
[----:B----4-:R-:W-:Y:S02]  /*2f00*/  UISETP.NE.AND UP2, UPT, UR12, 0x1, UPT ;  /* 0x000000010c00788c */ /* 0x010fe4000bf45270 */
[----:B------:R-:W-:Y:S01]  /*2f10*/  UISETP.NE.AND UP0, UPT, UR10, 0x1, UPT ;  /* 0x000000010a00788c */ /* 0x000fe2000bf05270 */
[----:B------:R-:W-:-:S02]  /*2f20*/  UMOV UR6, UR7 ;  /* 0x0000000700067c82 */ /* 0x000fc40008000000 */
[----:B------:R-:W-:Y:S01]  /*2f30*/  UMOV UR4, UR5 ;  /* 0x0000000500047c82 */ /* 0x000fe20008000000 */
[----:B------:R-:W-:Y:S02]  /*2f40*/  USHF.R.U32.HI UR9, URZ, UR9, UR6 ;  /* 0x00000009ff097299 */ /* 0x000fe40008011606 */
[----:B-1----:R-:W-:Y:S02]  /*2f50*/  USHF.R.U32.HI UR4, URZ, UR13, UR4 ;  /* 0x0000000dff047299 */ /* 0x002fe40008011604 */
[----:B------:R-:W-:Y:S02]  /*2f60*/  USEL UR5, UR63, UR9, !UP2 ;  /* 0x000000093f057287 */ /* 0x000fe4000d000000 */
[----:B------:R-:W-:-:S04]  /*2f70*/  USEL UR4, UR62, UR4, !UP0 ;  /* 0x000000043e047287 */ /* 0x000fc8000c000000 */
[----:B------:R-:W-:Y:S02]  /*2f80*/  UIADD3 UR6, UPT, UPT, UR5, -UR4, URZ ;  /* 0x8000000405067290 */ /* 0x000fe4000fffe0ff */
[----:B------:R-:W-:Y:S02]  /*2f90*/  UIADD3 UR4, UPT, UPT, -UR5, UR4, URZ ;  /* 0x0000000405047290 */ /* 0x000fe4000fffe1ff */
[----:B------:R-:W-:Y:S02]  /*2fa0*/  UIMAD UR62, UR6, UR10, UR62 ;  /* 0x0000000a063e72a4 */ /* 0x000fe4000f8e023e */
[----:B------:R-:W-:-:S12]  /*2fb0*/  UIMAD UR63, UR4, UR12, UR63 ;  /* 0x0000000c043f72a4 */ /* 0x000fd8000f8e023f */
.L_x_45:
[----:B------:R-:W-:Y:S01]  /*2fc0*/  VIADD R11, R11, 0x1 ;  /* 0x000000010b0b7836 */ /* 0x000fe20000000000 */
[----:B------:R-:W-:Y:S02]  /*2fd0*/  R2UR UR5, R58 ;  /* 0x000000003a0572ca */ /* 0x000fe400000e0000 */
[----:B------:R-:W-:Y:S02]  /*2fe0*/  R2UR UR4, R57 ;  /* 0x00000000390472ca */ /* 0x000fe400000e0000 */
[C---:B------:R-:W-:Y:S02]  /*2ff0*/  ISETP.NE.AND P0, PT, R11.reuse, 0x2, PT ;  /* 0x000000020b00780c */ /* 0x040fe40003f05270 */
[----:B------:R-:W-:Y:S02]  /*3000*/  PLOP3.LUT P2, PT, PT, PT, PT, 0x80, 0x8 ;  /* 0x000000000008781c */ /* 0x000fe40003f4f070 */
[----:B-1----:R-:W-:Y:S02]  /*3010*/  SEL R0, RZ, 0x1, P0 ;  /* 0x00000001ff007807 */ /* 0x002fe40000000000 */
[----:B------:R-:W-:-:S02]  /*3020*/  SEL R11, R11, RZ, P0 ;  /* 0x000000ff0b0b7207 */ /* 0x000fc40000000000 */
[----:B------:R-:W-:Y:S01]  /*3030*/  LOP3.LUT R10, R10, R0, RZ, 0x3c, !PT ;  /* 0x000000000a0a7212 */ /* 0x000fe200078e3cff */
[----:B------:R-:W-:Y:S02]  /*3040*/  UIADD3 UR20, UPT, UPT, UR63, UR5, URZ ;  /* 0x000000053f147290 */ /* 0x000fe4000fffe0ff */
[----:B------:R-:W-:Y:S01]  /*3050*/  UIADD3 UR27, UPT, UPT, UR62, UR4, URZ ;  /* 0x000000043e1b7290 */ /* 0x000fe2000fffe0ff */
[----:B------:R-:W-:Y:S11]  /*3060*/  BRA.U UP1, `(.L_x_46) ;  /* 0xffffffe901d87547 */ /* 0x000ff6000b83ffff */
[----:B------:R-:W-:Y:S01]  /*3070*/  UIADD3 UR22, UPT, UPT, UR22, 0x10, URZ ;  /* 0x0000001016167890 */ /* 0x000fe2000fffe0ff */
[----:B------:R-:W-:-:S03]  /*3080*/  SHF.L.U32 R2, R12, 0x1f, RZ ;  /* 0x0000001f0c027819 */ /* 0x000fc600000006ff */
[----:B------:R-:W-:-:S09]  /*3090*/  ULEA UR4, UR29, UR22, 0x3 ;  /* 0x000000161d047291 */ /* 0x000fd2000f8e18ff */
[----:B------:R-:W1:Y:S02]  /*30a0*/  SYNCS.PHASECHK.TRANS64.TRYWAIT P0, [UR4], R2 ;  /* 0x00000002ff0075a7 */ /* 0x000e640008001104 */
[----:B-1----:R-:W-:Y:S05]  /*30b0*/  @!P0 BRA `(.L_x_47) ;  /* 0x0000008c007c8947 */ /* 0x002fea0003800000 */
.L_x_192:
[----:B------:R-:W-:-:S04]  /*30c0*/  UIADD3 UR4, UPT, UPT, UR29, 0x1, URZ ;  /* 0x000000011d047890 */ /* 0x000fc8000fffe0ff */
[----:B------:R-:W-:-:S04]  /*30d0*/  UISETP.NE.AND UP0, UPT, UR4, 0x2, UPT ;  /* 0x000000020400788c */ /* 0x000fc8000bf05270 */
[----:B------:R-:W-:Y:S02]  /*30e0*/  USEL UR5, URZ, 0x1, UP0 ;  /* 0x00000001ff057887 */ /* 0x000fe40008000000 */
[----:B------:R-:W-:-:S04]  /*30f0*/  USEL UR4, UR4, URZ, UP0 ;  /* 0x000000ff04047287 */ /* 0x000fc80008000000 */
[----:B------:R-:W-:Y:S01]  /*3100*/  ULEA UR4, UR4, UR22, 0x3 ;  /* 0x0000001604047291 */ /* 0x000fe2000f8e18ff */
[----:B-1----:R-:W-:-:S04]  /*3110*/  LOP3.LUT R2, R12, UR5, RZ, 0x3c, !PT ;  /* 0x000000050c027c12 */ /* 0x002fc8000f8e3cff */
[----:B------:R-:W-:Y:S01]  /*3120*/  SHF.L.U32 R2, R2, 0x1f, RZ ;  /* 0x0000001f02027819 */ /* 0x000fe200000006ff */
[----:B------:R-:W-:-:S07]  /*3130*/  IMAD.U32 R0, RZ, RZ, UR4 ;  /* 0x00000004ff007e24 */ /* 0x000fce000f8e00ff */
.L_x_48:
[----:B-1----:R1:W2:Y:S02]  /*3140*/  SYNCS.PHASECHK.TRANS64.TRYWAIT P0, [R0+URZ], R2 ;  /* 0x00000002000075a7 */ /* 0x0022a400080011ff */
[----:B--2---:R-:W-:Y:S05]  /*3150*/  @!P0 NANOSLEEP.SYNCS 0x989680 ;  /* 0x009896800000895d */ /* 0x004fea0003900000 */
[----:B------:R-:W2:Y:S02]  /*3160*/  @!P0 SYNCS.PHASECHK.TRANS64 P0, [R0+URZ], R2 ;  /* 0x00000002000085a7 */ /* 0x000ea400080010ff */
[----:B--2---:R-:W-:Y:S05]  /*3170*/  @P0 EXIT ;  /* 0x000000000000094d */ /* 0x004fea0003800000 */
[----:B------:R-:W-:Y:S05]  /*3180*/  BRA `(.L_x_48) ;  /* 0xfffffffc00ec7947 */ /* 0x000fea000383ffff */
.L_x_22:
[----:B------:R-:W-:-:S13]  /*3190*/  R2UR UR4, R59 ;  /* 0x000000003b0472ca */ /* 0x000fda00000e0000 */
[----:B------:R-:W-:-:S04]  /*31a0*/  UISETP.NE.AND UP0, UPT, UR4, URZ, UPT ;  /* 0x000000ff0400728c */ /* 0x000fc8000bf05270 */
[----:B------:R-:W-:-:S09]  /*31b0*/  UISETP.NE.OR UP0, UPT, UR22, 0x1, UP0 ;  /* 0x000000011600788c */ /* 0x000fd20008705670 */
[----:B------:R-:W-:Y:S05]  /*31c0*/  BRA.U UP0, `(.L_x_49) ;  /* 0x0000000500507547 */ /* 0x000fea000b800000 */
[----:B------:R-:W-:Y:S01]  /*31d0*/  R2UR UR4, R59 ;  /* 0x000000003b0472ca */ /* 0x000fe200000e0000 */
[----:B------:R-:W-:Y:S01]  /*31e0*/  IMAD.MOV.U32 R12, RZ, RZ, 0x1 ;  /* 0x00000001ff0c7424 */ /* 0x000fe200078e00ff */
[----:B------:R-:W-:Y:S02]  /*31f0*/  ISETP.GE.U32.AND P2, PT, R5, 0x8, PT ;  /* 0x000000080500780c */ /* 0x000fe40003f46070 */
[----:B------:R-:W-:Y:S01]  /*3200*/  CS2R R6, SRZ ;  /* 0x0000000000067805 */ /* 0x000fe2000001ff00 */
[----:B------:R-:W-:Y:S01]  /*3210*/  IMAD.MOV.U32 R3, RZ, RZ, RZ ;  /* 0x000000ffff037224 */ /* 0x000fe200078e00ff */
[----:B------:R-:W-:Y:S01]  /*3220*/  UMOV UR6, 0x400 ;  /* 0x0000040000067882 */ /* 0x000fe20000000000 */
[----:B------:R-:W-:Y:S01]  /*3230*/  IMAD.MOV.U32 R4, RZ, RZ, RZ ;  /* 0x000000ffff047224 */ /* 0x000fe200078e00ff */
[----:B------:R-:W-:-:S05]  /*3240*/  UMOV UR5, URZ ;  /* 0x000000ff00057c82 */ /* 0x000fca0008000000 */
[----:B------:R-:W-:-:S12]  /*3250*/  ULEA UR6, UR4, UR6, 0x18 ;  /* 0x0000000604067291 */ /* 0x000fd8000f8ec0ff */
.L_x_53:
[----:B------:R-:W-:Y:S02]  /*3260*/  LEA R0, R3, UR6, 0x3 ;  /* 0x0000000603007c11 */ /* 0x000fe4000f8e18ff */
[----:B------:R-:W-:-:S03]  /*3270*/  SHF.L.U32 R8, R4, 0x1f, RZ ;  /* 0x0000001f04087819 */ /* 0x000fc600000006ff */
[----:B------:R-:W-:Y:S01]  /*3280*/  VIADD R9, R0, 0xe0 ;  /* 0x000000e000097836 */ /* 0x000fe20000000000 */
[----:B------:R-:W2:Y:S02]  /*3290*/  SYNCS.PHASECHK.TRANS64.TRYWAIT P0, [R0+URZ+0xd0], R8 ;  /* 0x0000d008000075a7 */ /* 0x000ea400080011ff */
[----:B--2---:R-:W-:Y:S05]  /*32a0*/  @!P0 BRA `(.L_x_50) ;  /* 0x0000008c00188947 */ /* 0x004fea0003800000 */
.L_x_193:
[----:B------:R-:W-:Y:S01]  /*32b0*/  ULEA UR4, UR5, UR6, 0x3 ;  /* 0x0000000605047291 */ /* 0x000fe2000f8e18ff */
[----:B--2---:R-:W-:Y:S01]  /*32c0*/  PRMT R0, RZ, 0x654, R9 ;  /* 0x00000654ff007816 */ /* 0x004fe20000000009 */
[----:B------:R-:W-:Y:S01]  /*32d0*/  @!P2 IMAD.MOV.U32 R8, RZ, RZ, 0x10 ;  /* 0x00000010ff08a424 */ /* 0x000fe200078e00ff */
[----:B------:R-:W-:Y:S01]  /*32e0*/  SHF.L.U32 R9, R12, 0x1f, RZ ;  /* 0x0000001f0c097819 */ /* 0x000fe200000006ff */
[----:B------:R-:W-:Y:S01]  /*32f0*/  UIADD3 UR7, UPT, UPT, UR4, 0x70, URZ ;  /* 0x0000007004077890 */ /* 0x000fe2000fffe0ff */
[----:B------:R2:W-:Y:S05]  /*3300*/  SYNCS.ARRIVE.TRANS64.RED.A1T0 RZ, [R0+URZ], RZ ;  /* 0x000000ff00ff79a7 */ /* 0x0005ea00081004ff */
[----:B------:R-:W-:Y:S01]  /*3310*/  IMAD.U32 R10, RZ, RZ, UR7 ;  /* 0x00000007ff0a7e24 */ /* 0x000fe2000f8e00ff */
[----:B------:R-:W3:Y:S04]  /*3320*/  SYNCS.PHASECHK.TRANS64.TRYWAIT P0, [UR4+0x80], R9 ;  /* 0x00008009ff0075a7 */ /* 0x000ee80008001104 */
[----:B------:R-:W-:Y:S01]  /*3330*/  PRMT R10, R5, 0x654, R10 ;  /* 0x00000654050a7816 */ /* 0x000fe2000000000a */
[----:B--23--:R-:W-:Y:S06]  /*3340*/  @!P0 BRA `(.L_x_51) ;  /* 0x0000008c00048947 */ /* 0x00cfec0003800000 */
.L_x_195:
[----:B------:R-:W-:Y:S01]  /*3350*/  ULEA UR8, UR5, UR6, 0x4 ;  /* 0x0000000605087291 */ /* 0x000fe2000f8e20ff */
[----:B------:R-:W-:Y:S01]  /*3360*/  SEL R2, R10, R2, !P2 ;  /* 0x000000020a027207 */ /* 0x000fe20005000000 */
[----:B------:R-:W-:Y:S01]  /*3370*/  UIADD3 UR9, UPT, UPT, UR4, 0x70, URZ ;  /* 0x0000007004097890 */ /* 0x000fe2000fffe0ff */
[----:B--2---:R-:W-:Y:S01]  /*3380*/  LEA R0, R7, UR6, 0x3 ;  /* 0x0000000607007c11 */ /* 0x004fe2000f8e18ff */
[----:B------:R-:W-:Y:S01]  /*3390*/  UIADD3 UR8, UPT, UPT, UR8, 0x100, URZ ;  /* 0x0000010008087890 */ /* 0x000fe2000fffe0ff */
[----:B------:R2:W-:Y:S01]  /*33a0*/  @!P2 SYNCS.ARRIVE.TRANS64.RED RZ, [R2+URZ], R8 ;  /* 0x0000000802ffa9a7 */ /* 0x0005e200080004ff */
[----:B------:R-:W-:Y:S01]  /*33b0*/  UIADD3 UR4, UPT, UPT, UR5, 0x1, URZ ;  /* 0x0000000105047890 */ /* 0x000fe2000fffe0ff */
[----:B------:R-:W-:-:S03]  /*33c0*/  VIADD R3, R3, 0x1 ;  /* 0x0000000103037836 */ /* 0x000fc60000000000 */
[----:B------:R-:W-:Y:S02]  /*33d0*/  UISETP.NE.AND UP0, UPT, UR4, 0x2, UPT ;  /* 0x000000020400788c */ /* 0x000fe4000bf05270 */
[----:B------:R-:W-:Y:S01]  /*33e0*/  ISETP.NE.AND P0, PT, R3, 0x2, PT ;  /* 0x000000020300780c */ /* 0x000fe20003f05270 */
[----:B------:R-:W-:Y:S06]  /*33f0*/  UGETNEXTWORKID.BROADCAST [UR8], [UR9] ;  /* 0x00000000080073ca */ /* 0x000fec0008000100 */
[----:B------:R-:W-:Y:S02]  /*3400*/  USEL UR7, URZ, 0x1, UP0 ;  /* 0x00000001ff077887 */ /* 0x000fe40008000000 */
[----:B------:R-:W-:-:S04]  /*3410*/  USEL UR5, UR4, URZ, UP0 ;  /* 0x000000ff04057287 */ /* 0x000fc80008000000 */
[----:B------:R-:W-:Y:S02]  /*3420*/  LOP3.LUT R12, R12, UR7, RZ, 0x3c, !PT ;  /* 0x000000070c0c7c12 */ /* 0x000fe4000f8e3cff */
[----:B--2---:R-:W-:-:S04]  /*3430*/  SHF.L.U32 R8, R6, 0x1f, RZ ;  /* 0x0000001f06087819 */ /* 0x004fc800000006ff */
[----:B------:R-:W2:Y:S02]  /*3440*/  SYNCS.PHASECHK.TRANS64.TRYWAIT P1, [R0+URZ+0x70], R8 ;  /* 0x00007008000075a7 */ /* 0x000ea400080211ff */
[----:B--2---:R-:W-:Y:S05]  /*3450*/  @!P1 BRA `(.L_x_52) ;  /* 0x0000008800d89947 */ /* 0x004fea0003800000 */
.L_x_196:
[----:B--2---:R-:W-:Y:S01]  /*3460*/  LEA R8, R7, UR6, 0x4 ;  /* 0x0000000607087c11 */ /* 0x004fe2000f8e20ff */
[----:B------:R-:W-:Y:S01]  /*3470*/  VIADD R0, R0, 0x80 ;  /* 0x0000008000007836 */ /* 0x000fe20000000000 */
[----:B------:R-:W-:Y:S01]  /*3480*/  SEL R3, R3, RZ, P0 ;  /* 0x000000ff03037207 */ /* 0x000fe20000000000 */
[----:B------:R-:W-:-:S03]  /*3490*/  VIADD R7, R7, 0x1 ;  /* 0x0000000107077836 */ /* 0x000fc60000000000 */
[----:B------:R-:W2:Y:S01]  /*34a0*/  LDS.128 R8, [R8+0x100] ;  /* 0x0001000008087984 */ /* 0x000ea20000000c00 */
[----:B------:R-:W-:Y:S02]  /*34b0*/  PRMT R0, RZ, 0x654, R0 ;  /* 0x00000654ff007816 */ /* 0x000fe40000000000 */
[C---:B------:R-:W-:Y:S01]  /*34c0*/  ISETP.NE.AND P1, PT, R7.reuse, 0x2, PT ;  /* 0x000000020700780c */ /* 0x040fe20003f25270 */
[----:B------:R-:W-:Y:S01]  /*34d0*/  @!PT LDS RZ, [RZ] ;  /* 0x00000000fffff984 */ /* 0x000fe20000000800 */
[----:B------:R-:W-:Y:S01]  /*34e0*/  @!PT LDS RZ, [RZ] ;  /* 0x00000000fffff984 */ /* 0x000fe20000000800 */
[----:B------:R-:W-:Y:S01]  /*34f0*/  @!PT LDS RZ, [RZ] ;  /* 0x00000000fffff984 */ /* 0x000fe20000000800 */
[----:B------:R-:W-:Y:S01]  /*3500*/  @!PT LDS RZ, [RZ] ;  /* 0x00000000fffff984 */ /* 0x000fe20000000800 */
[----:B------:R3:W-:Y:S06]  /*3510*/  MEMBAR.ALL.CTA ;  /* 0x0000000000007992 */ /* 0x0007ec0000008000 */
[----:B---3--:R-:W3:Y:S01]  /*3520*/  FENCE.VIEW.ASYNC.S ;  /* 0x00000000000073c6 */ /* 0x008ee20000000000 */
[----:B------:R-:W-:Y:S01]  /*3530*/  SEL R7, R7, RZ, P1 ;  /* 0x000000ff07077207 */ /* 0x000fe20000800000 */
[----:B---3--:R3:W-:Y:S01]  /*3540*/  SYNCS.ARRIVE.TRANS64.RED.A1T0 RZ, [R0+URZ], RZ ;  /* 0x000000ff00ff79a7 */ /* 0x0087e200081004ff */
[----:B--2---:R-:W-:-:S02]  /*3550*/  LOP3.LUT P3, RZ, R10, 0x1, RZ, 0xc0, !PT ;  /* 0x000000010aff7812 */ /* 0x004fc4000786c0ff */
[----:B------:R-:W-:-:S04]  /*3560*/  SEL R8, RZ, 0x1, P1 ;  /* 0x00000001ff087807 */ /* 0x000fc80000800000 */
[----:B------:R-:W-:Y:S02]  /*3570*/  LOP3.LUT R6, R6, R8, RZ, 0x3c, !PT ;  /* 0x0000000806067212 */ /* 0x000fe400078e3cff */
[----:B---3--:R-:W-:-:S04]  /*3580*/  SEL R0, RZ, 0x1, P0 ;  /* 0x00000001ff007807 */ /* 0x008fc80000000000 */
[----:B------:R-:W-:Y:S01]  /*3590*/  LOP3.LUT R4, R4, R0, RZ, 0x3c, !PT ;  /* 0x0000000004047212 */ /* 0x000fe200078e3cff */
[----:B------:R-:W-:Y:S06]  /*35a0*/  @P3 BRA `(.L_x_53) ;  /* 0xfffffffc002c3947 */ /* 0x000fec000383ffff */
[----:B------:R-:W-:Y:S01]  /*35b0*/  ULEA UR4, UR5, UR6, 0x3 ;  /* 0x0000000605047291 */ /* 0x000fe2000f8e18ff */
[----:B------:R-:W-:-:S08]  /*35c0*/  SHF.L.U32 R2, R12, 0x1f, RZ ;  /* 0x0000001f0c027819 */ /* 0x000fd000000006ff */
[----:B------:R-:W2:Y:S02]  /*35d0*/  SYNCS.PHASECHK.TRANS64 P0, [UR4+0x80], R2 ;  /* 0x00008002ff0075a7 */ /* 0x000ea40008001004 */
[----:B--2---:R-:W-:Y:S05]  /*35e0*/  @P0 BRA `(.L_x_54) ;  /* 0x0000000000080947 */ /* 0x004fea0003800000 */
[----:B------:R-:W2:Y:S02]  /*35f0*/  SYNCS.PHASECHK.TRANS64.TRYWAIT P0, [UR4+0x80], R2 ;  /* 0x00008002ff0075a7 */ /* 0x000ea40008001104 */
[----:B--2---:R-:W-:Y:S05]  /*3600*/  @!P0 BRA `(.L_x_55) ;  /* 0x0000008800808947 */ /* 0x004fea0003800000 */
.L_x_54:
[----:B------:R-:W-:-:S04]  /*3610*/  UIADD3 UR7, UPT, UPT, UR5, 0x1, URZ ;  /* 0x0000000105077890 */ /* 0x000fc8000fffe0ff */
[----:B------:R-:W-:-:S04]  /*3620*/  UISETP.NE.AND UP0, UPT, UR7, 0x2, UPT ;  /* 0x000000020700788c */ /* 0x000fc8000bf05270 */
[----:B------:R-:W-:Y:S02]  /*3630*/  USEL UR8, URZ, 0x1, UP0 ;  /* 0x00000001ff087887 */ /* 0x000fe40008000000 */
[----:B------:R-:W-:-:S04]  /*3640*/  USEL UR7, UR7, URZ, UP0 ;  /* 0x000000ff07077287 */ /* 0x000fc80008000000 */
[----:B------:R-:W-:Y:S01]  /*3650*/  ULEA UR7, UR7, UR6, 0x3 ;  /* 0x0000000607077291 */ /* 0x000fe2000f8e18ff */
[----:B--2---:R-:W-:-:S04]  /*3660*/  LOP3.LUT R2, R12, UR8, RZ, 0x3c, !PT ;  /* 0x000000080c027c12 */ /* 0x004fc8000f8e3cff */
[----:B------:R-:W-:-:S04]  /*3670*/  SHF.L.U32 R0, R2, 0x1f, RZ ;  /* 0x0000001f02007819 */ /* 0x000fc800000006ff */
[----:B------:R-:W2:Y:S02]  /*3680*/  SYNCS.PHASECHK.TRANS64 P0, [UR7+0x80], R0 ;  /* 0x00008000ff0075a7 */ /* 0x000ea40008001007 */
[----:B-12---:R-:W-:Y:S05]  /*3690*/  @P0 EXIT ;  /* 0x000000000000094d */ /* 0x006fea0003800000 */
[----:B------:R-:W-:Y:S02]  /*36a0*/  SHF.L.U32 R2, R2, 0x1f, RZ ;  /* 0x0000001f02027819 */ /* 0x000fe400000006ff */
[----:B------:R-:W-:-:S07]  /*36b0*/  MOV R0, UR7 ;  /* 0x0000000700007c02 */ /* 0x000fce0008000f00 */
.L_x_56:
[----:B-1----:R1:W2:Y:S02]  /*36c0*/  SYNCS.PHASECHK.TRANS64.TRYWAIT P0, [R0+URZ+0x80], R2 ;  /* 0x00008002000075a7 */ /* 0x0022a400080011ff */
[----:B--2---:R-:W-:Y:S05]  /*36d0*/  @!P0 NANOSLEEP.SYNCS 0x989680 ;  /* 0x009896800000895d */ /* 0x004fea0003900000 */
[----:B------:R-:W2:Y:S02]  /*36e0*/  @!P0 SYNCS.PHASECHK.TRANS64 P0, [R0+URZ+0x80], R2 ;  /* 0x00008002000085a7 */ /* 0x000ea400080010ff */
[----:B--2---:R-:W-:Y:S05]  /*36f0*/  @P0 EXIT ;  /* 0x000000000000094d */ /* 0x004fea0003800000 */
[----:B------:R-:W-:Y:S05]  /*3700*/  BRA `(.L_x_56) ;  /* 0xfffffffc00ec7947 */ /* 0x000fea000383ffff */
.L_x_49:
[----:B------:R-:W-:Y:S05]  /*3710*/  BRA.U UP6, `(.L_x_57) ;  /* 0x0000001906507547 */ /* 0x000fea000b800000 */
[----:B------:R-:W-:Y:S01]  /*3720*/  R2UR UR7, R59 ;  /* 0x000000003b0772ca */ /* 0x000fe200000e0000 */
[----:B------:R-:W-:Y:S01]  /*3730*/  UMOV UR4, 0x40 ;  /* 0x0000004000047882 */ /* 0x000fe20000000000 */
[----:B------:R-:W-:Y:S01]  /*3740*/  NOP ;  /* 0x0000000000007918 */ /* 0x000fe20000000000 */
[----:B------:R-:W-:-:S10]  /*3750*/  UMOV UR6, 0x400 ;  /* 0x0000040000067882 */ /* 0x000fd40000000000 */
[----:B------:R-:W-:Y:S02]  /*3760*/  ULEA UR5, UR7, UR4, 0x18 ;  /* 0x0000000407057291 */ /* 0x000fe4000f8ec0ff */
[----:B------:R-:W-:-:S07]  /*3770*/  ULEA UR6, UR7, UR6, 0x18 ;  /* 0x0000000607067291 */ /* 0x000fce000f8ec0ff */
[----:B------:R-:W2:Y:S02]  /*3780*/  LDS.U8 R5, [UR5+0x1c] ;  /* 0x00001c05ff057984 */ /* 0x000ea40008000000 */
[----:B--2---:R-:W-:-:S13]  /*3790*/  ISETP.NE.AND P0, PT, R5, RZ, PT ;  /* 0x000000ff0500720c */ /* 0x004fda0003f05270 */
[----:B------:R-:W-:Y:S05]  /*37a0*/  @P0 BRA `(.L_x_58) ;  /* 0x0000000400180947 */ /* 0x000fea0003800000 */
[----:B------:R-:W-:Y:S01]  /*37b0*/  R2UR UR4, R2 ;  /* 0x00000000020472ca */ /* 0x000fe200000e0000 */
[----:B------:R-:W-:-:S12]  /*37c0*/  UIADD3 UR7, UPT, UPT, UR5, 0x8, URZ ;  /* 0x0000000805077890 */ /* 0x000fd8000fffe0ff */
[----:B------:R-:W-:-:S09]  /*37d0*/  UISETP.NE.U32.AND UP1, UPT, UR4, 0x1, UPT ;  /* 0x000000010400788c */ /* 0x000fd2000bf25070 */
[----:B------:R-:W-:Y:S05]  /*37e0*/  BRA.U !UP1, `(.L_x_59) ;  /* 0x0000000109a47547 */ /* 0x000fea000b800000 */
[----:B------:R-:W-:Y:S01]  /*37f0*/  ELECT P0, URZ, PT ;  /* 0x0000000000ff782f */ /* 0x000fe20003800000 */
[----:B------:R-:W-:-:S12]  /*3800*/  BSSY B0, `(.L_x_59) ;  /* 0x0000027000007945 */ /* 0x000fd80003800000 */
[----:B------:R-:W-:Y:S05]  /*3810*/  @!P0 BRA `(.L_x_60) ;  /* 0x0000000000948947 */ /* 0x000fea0003800000 */
[----:B------:R-:W-:-:S05]  /*3820*/  UMOV UR4, 0x10 ;  /* 0x0000001000047882 */ /* 0x000fca0000000000 */
[----:B------:R-:W-:Y:S04]  /*3830*/  DEPBAR.LE SB2, 0x36 ;  /* 0x0000ad800000791a */ /* 0x000fe80000000000 */
[----:B------:R-:W2:Y:S02]  /*3840*/  UTCATOMSWS.2CTA.FIND_AND_SET.ALIGN UP0, UR4, UR4 ;  /* 0x00000004000475e3 */ /* 0x000ea40008200800 */
[----:B--2---:R-:W-:Y:S01]  /*3850*/  MOV R12, UR4 ;  /* 0x00000004000c7c02 */ /* 0x004fe20008000f00 */
[----:B------:R-:W-:Y:S06]  /*3860*/  BRA.U UP0, `(.L_x_61) ;  /* 0x0000000100187547 */ /* 0x000fec000b800000 */
.L_x_62:
[----:B------:R-:W-:Y:S05]  /*3870*/  NANOSLEEP 0x64 ;  /* 0x000000640000795d */ /* 0x000fea0003800000 */
[----:B------:R-:W-:-:S05]  /*3880*/  UMOV UR4, 0x10 ;  /* 0x0000001000047882 */ /* 0x000fca0000000000 */
[----:B------:R-:W-:Y:S04]  /*3890*/  DEPBAR.LE SB2, 0x36 ;  /* 0x0000ad800000791a */ /* 0x000fe80000000000 */
[----:B------:R-:W2:Y:S02]  /*38a0*/  UTCATOMSWS.2CTA.FIND_AND_SET.ALIGN UP0, UR4, UR4 ;  /* 0x00000004000475e3 */ /* 0x000ea40008200800 */
[----:B--2---:R-:W-:Y:S01]  /*38b0*/  MOV R12, UR4 ;  /* 0x00000004000c7c02 */ /* 0x004fe20008000f00 */
[----:B------:R-:W-:Y:S05]  /*38c0*/  BRA.U !UP0, `(.L_x_62) ;  /* 0xfffffffd08e87547 */ /* 0x000fea000b83ffff */
.L_x_61:
[----:B------:R-:W2:Y:S01]  /*38d0*/  LDS R8, [UR5+0x10] ;  /* 0x00001005ff087984 */ /* 0x000ea20008000800 */
[----:B------:R-:W-:Y:S01]  /*38e0*/  R2UR UR4, R0 ;  /* 0x00000000000472ca */ /* 0x000fe200000e0000 */
[----:B------:R-:W-:-:S04]  /*38f0*/  IMAD.U32 R5, RZ, RZ, UR6 ;  /* 0x00000006ff057e24 */ /* 0x000fc8000f8e00ff */
[----:B------:R-:W-:-:S08]  /*3900*/  VIADD R5, R5, 0x120 ;  /* 0x0000012005057836 */ /* 0x000fd00000000000 */
[----:B------:R-:W-:Y:S02]  /*3910*/  MOV R6, UR4 ;  /* 0x0000000400067c02 */ /* 0x000fe40008000f00 */
[----:B--2---:R-:W-:-:S04]  /*3920*/  SHF.L.U32 R8, R8, 0x1f, RZ ;  /* 0x0000001f08087819 */ /* 0x004fc800000006ff */
[----:B------:R-:W2:Y:S02]  /*3930*/  SYNCS.PHASECHK.TRANS64.TRYWAIT P0, [UR5+0x8], R8 ;  /* 0x00000808ff0075a7 */ /* 0x000ea40008001105 */
[----:B--2---:R-:W-:Y:S05]  /*3940*/  @P0 BRA `(.L_x_63) ;  /* 0x0000000000080947 */ /* 0x004fea0003800000 */
[----:B------:R-:W2:Y:S02]  /*3950*/  SYNCS.PHASECHK.TRANS64.TRYWAIT P0, [UR5+0x8], R8 ;  /* 0x00000808ff0075a7 */ /* 0x000ea40008001105 */
[----:B--2---:R-:W-:Y:S05]  /*3960*/  @!P0 BRA `(.L_x_64) ;  /* 0x0000008400c08947 */ /* 0x004fea0003800000 */
.L_x_63:
[----:B------:R-:W-:Y:S01]  /*3970*/  R2UR UR4, R0 ;  /* 0x00000000000472ca */ /* 0x000fe200000e0000 */
[----:B------:R-:W-:Y:S01]  /*3980*/  IMAD.MOV.U32 R10, RZ, RZ, 0xffff ;  /* 0x0000ffffff0a7424 */ /* 0x000fe200078e00ff */
[----:B------:R-:W-:Y:S01]  /*3990*/  PRMT R6, R6, 0x654, R5 ;  /* 0x0000065406067816 */ /* 0x000fe20000000005 */
[----:B------:R-:W-:Y:S02]  /*39a0*/  HFMA2 R5, -RZ, RZ, 0, 5.9604644775390625e-08 ;  /* 0x00000001ff057431 */ /* 0x000fe400000001ff */
[----:B--2---:R-:W-:Y:S02]  /*39b0*/  IMAD.MOV.U32 R8, RZ, RZ, 0x4 ;  /* 0x00000004ff087424 */ /* 0x004fe400078e00ff */
[----:B------:R-:W-:Y:S01]  /*39c0*/  IMAD.SHL.U32 R11, R12, 0x20, RZ ;  /* 0x000000200c0b7824 */ /* 0x000fe200078e00ff */
[----:B------:R-:W-:-:S05]  /*39d0*/  SHF.L.U32 R10, R10, R12, RZ ;  /* 0x0000000c0a0a7219 */ /* 0x000fca00000006ff */
[----:B------:R-:W-:Y:S01]  /*39e0*/  UPRMT UR4, UR4, 0x654, UR7 ;  /* 0x0000065404047896 */ /* 0x000fe20008000007 */
[----:B------:R-:W-:-:S05]  /*39f0*/  SHF.L.U32 R9, R5, R12, RZ ;  /* 0x0000000c05097219 */ /* 0x000fca00000006ff */
[----:B------:R-:W-:-:S03]  /*3a00*/  MOV R7, UR4 ;  /* 0x0000000400077c02 */ /* 0x000fc60008000f00 */
[----:B------:R2:W-:Y:S01]  /*3a10*/  SYNCS.ARRIVE.TRANS64.RED RZ, [UR4], R8 ;  /* 0x00000008ffff79a7 */ /* 0x0005e20008000404 */
[----:B------:R2:W-:Y:S04]  /*3a20*/  STS [UR6+0x120], R11 ;  /* 0x0001200bff007988 */ /* 0x0005e80008000806 */
[----:B------:R2:W-:Y:S04]  /*3a30*/  STAS [R6.64], R12 ;  /* 0x0000000c06007dbd */ /* 0x0005e8000c0008ff */
[----:B------:R2:W-:Y:S04]  /*3a40*/  ATOMS.OR RZ, [UR5+0x14], R10 ;  /* 0x0000140affff798c */ /* 0x0005e8000b000005 */
[----:B------:R2:W-:Y:S04]  /*3a50*/  ATOMS.OR RZ, [UR5+0x18], R9 ;  /* 0x00001809ffff798c */ /* 0x0005e8000b000005 */
[----:B------:R2:W-:Y:S02]  /*3a60*/  ATOMS.XOR RZ, [UR5+0x10], R5 ;  /* 0x00001005ffff798c */ /* 0x0005e4000b800005 */
.L_x_60:
[----:B-1----:R-:W-:Y:S05]  /*3a70*/  BSYNC B0 ;  /* 0x0000000000007941 */ /* 0x002fea0003800000 */
.L_x_59:
[----:B------:R-:W-:Y:S05]  /*3a80*/  BRA.U UP1, `(.L_x_65) ;  /* 0x0000000101707547 */ /* 0x000fea000b800000 */
[----:B------:R-:W-:-:S03]  /*3a90*/  UMOV UR4, 0xffffffff ;  /* 0xffffffff00047882 */ /* 0x000fc60000000000 */
[----:B------:R-:W-:Y:S05]  /*3aa0*/  BRA.DIV UR4, `(.L_x_66) ;  /* 0x0000008604887947 */ /* 0x000fea000b800000 */
[----:B------:R-:W-:-:S13]  /*3ab0*/  ELECT P0, URZ, PT ;  /* 0x0000000000ff782f */ /* 0x000fda0003800000 */
.L_x_200:
[----:B------:R-:W-:Y:S05]  /*3ac0*/  @!P0 BRA `(.L_x_65) ;  /* 0x0000000000608947 */ /* 0x000fea0003800000 */
[----:B--2---:R-:W2:Y:S02]  /*3ad0*/  LDS R6, [UR5+0x10] ;  /* 0x00001005ff067984 */ /* 0x004ea40008000800 */
[----:B--2---:R-:W-:-:S04]  /*3ae0*/  SHF.L.U32 R6, R6, 0x1f, RZ ;  /* 0x0000001f06067819 */ /* 0x004fc800000006ff */
[----:B------:R-:W2:Y:S02]  /*3af0*/  SYNCS.PHASECHK.TRANS64.TRYWAIT P0, [UR5+0x8], R6 ;  /* 0x00000806ff0075a7 */ /* 0x000ea40008001105 */
[----:B--2---:R-:W-:Y:S05]  /*3b00*/  @P0 BRA `(.L_x_67) ;  /* 0x0000000000080947 */ /* 0x004fea0003800000 */
[----:B------:R-:W2:Y:S02]  /*3b10*/  SYNCS.PHASECHK.TRANS64.TRYWAIT P0, [UR5+0x8], R6 ;  /* 0x00000806ff0075a7 */ /* 0x000ea40008001105 */
[----:B--2---:R-:W-:Y:S05]  /*3b20*/  @!P0 BRA `(.L_x_68) ;  /* 0x00000084008c8947 */ /* 0x004fea0003800000 */
.L_x_67:
[----:B------:R-:W3:Y:S01]  /*3b30*/  LDS R8, [UR6+0x120] ;  /* 0x00012006ff087984 */ /* 0x000ee20008000800 */
[----:B------:R-:W-:Y:S01]  /*3b40*/  R2UR UR4, R0 ;  /* 0x00000000000472ca */ /* 0x000fe200000e0000 */
[----:B--2---:R-:W-:Y:S02]  /*3b50*/  IMAD.MOV.U32 R6, RZ, RZ, 0xffff ;  /* 0x0000ffffff067424 */ /* 0x004fe400078e00ff */
[----:B------:R-:W-:-:S10]  /*3b60*/  IMAD.MOV.U32 R5, RZ, RZ, 0x1 ;  /* 0x00000001ff057424 */ /* 0x000fd400078e00ff */
[----:B------:R-:W-:Y:S01]  /*3b70*/  UPRMT UR4, UR4, 0x654, UR7 ;  /* 0x0000065404047896 */ /* 0x000fe20008000007 */
[----:B---3--:R-:W-:Y:S01]  /*3b80*/  IMAD.SHL.U32 R7, R8, 0x20, RZ ;  /* 0x0000002008077824 */ /* 0x008fe200078e00ff */
[-C--:B------:R-:W-:Y:S02]  /*3b90*/  SHF.L.U32 R6, R6, R8.reuse, RZ ;  /* 0x0000000806067219 */ /* 0x080fe400000006ff */
[----:B------:R-:W-:Y:S02]  /*3ba0*/  SHF.L.U32 R8, R5, R8, RZ ;  /* 0x0000000805087219 */ /* 0x000fe400000006ff */
[----:B------:R3:W-:Y:S04]  /*3bb0*/  STS [UR6+0x120], R7 ;  /* 0x00012007ff007988 */ /* 0x0007e80008000806 */
[----:B------:R3:W-:Y:S04]  /*3bc0*/  ATOMS.OR RZ, [UR5+0x14], R6 ;  /* 0x00001406ffff798c */ /* 0x0007e8000b000005 */
[----:B------:R3:W-:Y:S01]  /*3bd0*/  ATOMS.OR RZ, [UR5+0x18], R8 ;  /* 0x00001808ffff798c */ /* 0x0007e2000b000005 */
[----:B------:R-:W-:Y:S03]  /*3be0*/  SYNCS.ARRIVE.TRANS64.RED.A1T0 RZ, [UR4], RZ ;  /* 0x000000ffffff79a7 */ /* 0x000fe60008100404 */
[----:B------:R3:W-:Y:S01]  /*3bf0*/  ATOMS.XOR RZ, [UR5+0x10], R5 ;  /* 0x00001005ffff798c */ /* 0x0007e2000b800005 */
[----:B------:R-:W-:Y:S05]  /*3c00*/  BRA `(.L_x_65) ;  /* 0x0000000000107947 */ /* 0x000fea0003800000 */
.L_x_58:
[----:B------:R-:W-:Y:S02]  /*3c10*/  MOV R5, 0xffffffff ;  /* 0xffffffff00057802 */ /* 0x000fe40000000f00 */
[----:B------:R-:W-:-:S03]  /*3c20*/  MOV R6, 0x3c50 ;  /* 0x00003c5000067802 */ /* 0x000fc60000000f00 */
[----:B------:R2:W-:Y:S04]  /*3c30*/  STS [UR6+0x120], R5 ;  /* 0x00012005ff007988 */ /* 0x0005e80008000806 */
[----:B-12--5:R-:W-:Y:S05]  /*3c40*/  CALL.REL.NOINC `($__internal_1_$__cuda_sm10x_tcgen05_guardrail_trap_phase_invalid_during_alloc) ;  /* 0x0000009000107944 */ /* 0x026fea0003c00000 */
.L_x_65:
[----:B------:R-:W-:Y:S05]  /*3c50*/  WARPSYNC.ALL ;  /* 0x0000000000007948 */ /* 0x000fea0003800000 */
[----:B------:R-:W4:Y:S01]  /*3c60*/  S2UR UR4, SR_CgaCtaId ;  /* 0x00000000000479c3 */ /* 0x000f220000008800 */
[----:B------:R-:W-:Y:S01]  /*3c70*/  UMOV UR62, 0x400 ;  /* 0x00000400003e7882 */ /* 0x000fe20000000000 */
[----:B------:R-:W4:Y:S01]  /*3c80*/  LDCU UR7, c[0x0][0x38c] ;  /* 0x00007180ff0777ac */ /* 0x000f220008000800 */
[----:B------:R-:W-:Y:S01]  /*3c90*/  LOP3.LUT R3, R3, 0xffff, RZ, 0xc0, !PT ;  /* 0x0000ffff03037812 */ /* 0x000fe200078ec0ff */
[----:B--2---:R-:W-:Y:S01]  /*3ca0*/  IMAD.MOV.U32 R11, RZ, RZ, 0x1 ;  /* 0x00000001ff0b7424 */ /* 0x004fe200078e00ff */
[----:B------:R-:W-:Y:S01]  /*3cb0*/  R2UR UR5, R2 ;  /* 0x00000000020572ca */ /* 0x000fe200000e0000 */
[----:B------:R-:W-:Y:S01]  /*3cc0*/  IMAD.MOV.U32 R10, RZ, RZ, RZ ;  /* 0x000000ffff0a7224 */ /* 0x000fe200078e00ff */
[----:B------:R-:W-:-:S02]  /*3cd0*/  LOP3.LUT R4, R4, 0xffff, RZ, 0xc0, !PT ;  /* 0x0000ffff04047812 */ /* 0x000fc400078ec0ff */
[----:B---3--:R-:W-:Y:S01]  /*3ce0*/  CS2R R8, SRZ ;  /* 0x0000000000087805 */ /* 0x008fe2000001ff00 */
[----:B------:R-:W-:Y:S01]  /*3cf0*/  UMOV UR9, URZ ;  /* 0x000000ff00097c82 */ /* 0x000fe20008000000 */
[----:B-1----:R-:W-:Y:S01]  /*3d00*/  UMOV UR60, URZ ;  /* 0x000000ff003c7c82 */ /* 0x002fe20008000000 */
[----:B------:R-:W-:Y:S01]  /*3d10*/  R2UR UR65, R4 ;  /* 0x00000000044172ca */ /* 0x000fe200000e0000 */
[----:B------:R-:W-:Y:S01]  /*3d20*/  UMOV UR76, 0x0 ;  /* 0x00000000004c7882 */ /* 0x000fe20000000000 */
[----:B------:R-:W-:Y:S01]  /*3d30*/  UMOV UR77, 0x8400910 ;  /* 0x08400910004d7882 */ /* 0x000fe20000000000 */
[----:B------:R-:W-:Y:S01]  /*3d40*/  UMOV UR74, 0x0 ;  /* 0x00000000004a7882 */ /* 0x000fe20000000000 */
[----:B------:R-:W-:Y:S01]  /*3d50*/  UMOV UR75, 0x8400910 ;  /* 0x08400910004b7882 */ /* 0x000fe20000000000 */
[----:B------:R-:W-:Y:S01]  /*3d60*/  UMOV UR72, 0x0 ;  /* 0x0000000000487882 */ /* 0x000fe20000000000 */
[----:B------:R-:W-:Y:S01]  /*3d70*/  UMOV UR73, 0x8400910 ;  /* 0x0840091000497882 */ /* 0x000fe20000000000 */
[----:B------:R-:W-:-:S02]  /*3d80*/  UISETP.NE.AND UP3, UPT, UR5, URZ, UPT ;  /* 0x000000ff0500728c */ /* 0x000fc4000bf65270 */
[----:B----4-:R-:W-:Y:S01]  /*3d90*/  UIADD3 UR7, UPT, UPT, UR7, 0x7f, URZ ;  /* 0x0000007f07077890 */ /* 0x010fe2000fffe0ff */
[----:B------:R-:W-:Y:S01]  /*3da0*/  UMOV UR70, 0x0 ;  /* 0x0000000000467882 */ /* 0x000fe20000000000 */
[----:B------:R-:W-:Y:S01]  /*3db0*/  UMOV UR71, 0x8400910 ;  /* 0x0840091000477882 */ /* 0x000fe20000000000 */
[----:B------:R-:W-:Y:S01]  /*3dc0*/  ULEA UR62, UR4, UR62, 0x18 ;  /* 0x0000003e043e7291 */ /* 0x000fe2000f8ec0ff */
[----:B------:R-:W-:Y:S02]  /*3dd0*/  UMOV UR68, 0x0 ;  /* 0x0000000000447882 */ /* 0x000fe40000000000 */
[----:B------:R-:W-:Y:S01]  /*3de0*/  UMOV UR4, URZ ;  /* 0x000000ff00047c82 */ /* 0x000fe20008000000 */
[----:B------:R-:W-:Y:S01]  /*3df0*/  UIADD3 UR6, UPT, UPT, UR62, 0x8400, URZ ;  /* 0x000084003e067890 */ /* 0x000fe2000fffe0ff */
[----:B------:R-:W-:Y:S01]  /*3e00*/  IMAD.U32 R14, RZ, RZ, UR4 ;  /* 0x00000004ff0e7e24 */ /* 0x000fe2000f8e00ff */
[----:B------:R-:W-:Y:S02]  /*3e10*/  USHF.R.S32.HI UR4, URZ, 0x1f, UR7 ;  /* 0x0000001fff047899 */ /* 0x000fe40008011407 */
[----:B------:R-:W-:-:S02]  /*3e20*/  UIADD3 UR5, UPT, UPT, UR62, 0x18400, URZ ;  /* 0x000184003e057890 */ /* 0x000fc4000fffe0ff */
[----:B------:R-:W-:Y:S02]  /*3e30*/  ULEA.HI UR4, UR4, UR7, URZ, 0x7 ;  /* 0x0000000704047291 */ /* 0x000fe4000f8f38ff */
[----:B------:R-:W-:Y:S02]  /*3e40*/  USHF.R.U32.HI UR6, URZ, 0x4, UR6 ;  /* 0x00000004ff067899 */ /* 0x000fe40008011606 */
[----:B------:R-:W-:Y:S02]  /*3e50*/  USHF.R.S32.HI UR8, URZ, 0x7, UR4 ;  /* 0x00000007ff087899 */ /* 0x000fe40008011404 */
[----:B------:R-:W-:Y:S01]  /*3e60*/  USHF.R.U32.HI UR5, URZ, 0x4, UR5 ;  /* 0x00000004ff057899 */ /* 0x000fe20008011605 */
[----:B------:R-:W-:Y:S01]  /*3e70*/  R2UR UR4, R3 ;  /* 0x00000000030472ca */ /* 0x000fe200000e0000 */
[----:B------:R-:W-:Y:S02]  /*3e80*/  UISETP.LT.AND UP0, UPT, UR8, 0x1, UPT ;  /* 0x000000010800788c */ /* 0x000fe4000bf01270 */
[----:B------:R-:W-:Y:S01]  /*3e90*/  ULOP3.LUT UR6, UR6, 0x3fff, URZ, 0xc0, !UPT ;  /* 0x00003fff06067892 */ /* 0x000fe2000f8ec0ff */
[----:B------:R-:W-:Y:S01]  /*3ea0*/  IMAD.U32 R12, RZ, RZ, UR8 ;  /* 0x00000008ff0c7e24 */ /* 0x000fe2000f8e00ff */
[----:B------:R-:W-:-:S02]  /*3eb0*/  ULOP3.LUT UR67, UR5, 0x3fff, URZ, 0xc0, !UPT ;  /* 0x00003fff05437892 */ /* 0x000fc4000f8ec0ff */
[----:B------:R-:W-:Y:S02]  /*3ec0*/  ULOP3.LUT UR66, UR6, 0x10000, URZ, 0xfc, !UPT ;  /* 0x0001000006427892 */ /* 0x000fe4000f8efcff */
[----:B------:R-:W-:Y:S01]  /*3ed0*/  ULOP3.LUT UR67, UR67, 0x10000, URZ, 0xfc, !UPT ;  /* 0x0001000043437892 */ /* 0x000fe2000f8efcff */
[----:B------:R-:W-:-:S03]  /*3ee0*/  UMOV UR69, 0x8400910 ;  /* 0x0840091000457882 */ /* 0x000fc60000000000 */
[----:B------:R-:W-:Y:S01]  /*3ef0*/  IMAD.U32 R13, RZ, RZ, UR4 ;  /* 0x00000004ff0d7e24 */ /* 0x000fe2000f8e00ff */
[----:B------:R-:W-:Y:S01]  /*3f00*/  NOP ;  /* 0x0000000000007918 */ /* 0x000fe20000000000 */
[----:B------:R-:W-:Y:S06]  /*3f10*/  BAR.ARV 0x6, 0xa0 ;  /* 0x0182800000007b1d */ /* 0x000fec0000002000 */
[----:B------:R-:W1:Y:S02]  /*3f20*/  LDS R5, [UR62+0x120] ;  /* 0x0001203eff057984 */ /* 0x000e640008000800 */
[----:B-1----:R-:W-:-:S13]  /*3f30*/  R2UR UR4, R5 ;  /* 0x00000000050472ca */ /* 0x002fda00000e0000 */
[----:B------:R-:W-:Y:S01]  /*3f40*/  IMAD.U32 R16, RZ, RZ, UR4 ;  /* 0x00000004ff107e24 */ /* 0x000fe2000f8e00ff */
[----:B------:R-:W-:-:S06]  /*3f50*/  USEL UR4, UR8, 0x1, !UP0 ;  /* 0x0000000108047887 */ /* 0x000fcc000c000000 */
[----:B------:R-:W-:-:S07]  /*3f60*/  IMAD.U32 R15, RZ, RZ, UR4 ;  /* 0x00000004ff0f7e24 */ /* 0x000fce000f8e00ff */
.L_x_76:
[C---:B------:R-:W-:Y:S02]  /*3f70*/  LEA R3, R10.reuse, UR62, 0x3 ;  /* 0x0000003e0a037c11 */ /* 0x040fe4000f8e18ff */
[----:B------:R-:W-:Y:S02]  /*3f80*/  SHF.L.U32 R4, R9, 0x1f, RZ ;  /* 0x0000001f09047819 */ /* 0x000fe400000006ff */
[----:B------:R-:W-:Y:S02]  /*3f90*/  LEA R5, R10, UR62, 0x4 ;  /* 0x0000003e0a057c11 */ /* 0x000fe4000f8e20ff */
[----:B------:R-:W1:Y:S02]  /*3fa0*/  SYNCS.PHASECHK.TRANS64.TRYWAIT P0, [R3+URZ+0x70], R4 ;  /* 0x00007004030075a7 */ /* 0x000e6400080011ff */
[----:B-1----:R-:W-:Y:S05]  /*3fb0*/  @!P0 BRA `(.L_x_69) ;  /* 0x0000008000808947 */ /* 0x002fea0003800000 */
.L_x_201:
[----:B-1----:R-:W1:Y:S01]  /*3fc0*/  LDS.128 R4, [R5+0x100] ;  /* 0x0001000005047984 */ /* 0x002e620000000c00 */
[----:B------:R-:W-:Y:S02]  /*3fd0*/  VIADD R3, R3, 0x80 ;  /* 0x0000008003037836 */ /* 0x000fe40000000000 */
[----:B------:R-:W-:Y:S01]  /*3fe0*/  VIADD R10, R10, 0x1 ;  /* 0x000000010a0a7836 */ /* 0x000fe20000000000 */
[----:B------:R-:W-:Y:S01]  /*3ff0*/  @!PT LDS RZ, [RZ] ;  /* 0x00000000fffff984 */ /* 0x000fe20000000800 */
[----:B------:R-:W-:Y:S01]  /*4000*/  @!PT LDS RZ, [RZ] ;  /* 0x00000000fffff984 */ /* 0x000fe20000000800 */
[----:B------:R-:W-:Y:S01]  /*4010*/  @!PT LDS RZ, [RZ] ;  /* 0x00000000fffff984 */ /* 0x000fe20000000800 */
[----:B------:R-:W-:Y:S01]  /*4020*/  @!PT LDS RZ, [RZ] ;  /* 0x00000000fffff984 */ /* 0x000fe20000000800 */
[----:B------:R2:W-:Y:S06]  /*4030*/  MEMBAR.ALL.CTA ;  /* 0x0000000000007992 */ /* 0x0005ec0000008000 */
[----:B--2---:R-:W2:Y:S01]  /*4040*/  FENCE.VIEW.ASYNC.S ;  /* 0x00000000000073c6 */ /* 0x004ea20000000000 */
[----:B------:R-:W-:-:S04]  /*4050*/  PRMT R3, RZ, 0x654, R3 ;  /* 0x00000654ff037816 */ /* 0x000fc80000000003 */
[----:B--2---:R2:W-:Y:S01]  /*4060*/  SYNCS.ARRIVE.TRANS64.RED.A1T0 RZ, [R3+URZ], RZ ;  /* 0x000000ff03ff79a7 */ /* 0x0045e200081004ff */
[----:B-1----:R-:W-:Y:S01]  /*4070*/  LOP3.LUT P1, RZ, R6, 0x1, RZ, 0xc0, !PT ;  /* 0x0000000106ff7812 */ /* 0x002fe2000782c0ff */
[----:B--2---:R-:W-:-:S12]  /*4080*/  BRA.U UP3, `(.L_x_70) ;  /* 0x00000009032c7547 */ /* 0x004fd8000b800000 */
[----:B------:R-:W1:Y:S01]  /*4090*/  LDCU UR4, c[0x0][0x38c] ;  /* 0x00007180ff0477ac */ /* 0x000e620008000800 */
[----:B------:R-:W-:Y:S02]  /*40a0*/  R2UR UR5, R14 ;  /* 0x000000000e0572ca */ /* 0x000fe400000e0000 */
[----:B------:R-:W-:Y:S02]  /*40b0*/  PLOP3.LUT P2, PT, PT, PT, PT, 0x80, 0x8 ;  /* 0x000000000008781c */ /* 0x000fe40003f4f070 */
[----:B------:R-:W-:Y:S02]  /*40c0*/  SHF.L.U32 R5, R11, 0x1f, RZ ;  /* 0x0000001f0b057819 */ /* 0x000fe400000006ff */
[----:B------:R-:W-:-:S07]  /*40d0*/  R2UR UR6, R16 ;  /* 0x00000000100672ca */ /* 0x000fce00000e0000 */
[----:B------:R-:W-:Y:S02]  /*40e0*/  ULEA UR7, UR5, UR62, 0x3 ;  /* 0x0000003e05077291 */ /* 0x000fe4000f8e18ff */
[----:B-1----:R-:W-:-:S04]  /*40f0*/  UISETP.GE.AND UP0, UPT, UR4, 0x1, UPT ;  /* 0x000000010400788c */ /* 0x002fc8000bf06270 */
[----:B------:R-:W-:Y:S01]  /*4100*/  IMAD.U32 R4, RZ, RZ, UR7 ;  /* 0x00000007ff047e24 */ /* 0x000fe2000f8e00ff */
[----:B------:R-:W-:Y:S01]  /*4110*/  ULEA UR8, UR5, UR6, 0x7 ;  /* 0x0000000605087291 */ /* 0x000fe2000f8e38ff */
[----:B------:R-:W-:-:S05]  /*4120*/  PLOP3.LUT P0, PT, PT, PT, UP0, 0x80, 0x8 ;  /* 0x000000000008781c */ /* 0x000fca0003f0f008 */
[----:B------:R-:W-:-:S08]  /*4130*/  @UP0 ULEA UR4, UR9, UR62, 0x3 ;  /* 0x0000003e09040291 */ /* 0x000fd0000f8e18ff */
[----:B------:R-:W-:-:S04]  /*4140*/  @P0 SHF.L.U32 R3, R8, 0x1f, RZ ;  /* 0x0000001f08030819 */ /* 0x000fc800000006ff */
[----:B------:R1:W2:Y:S01]  /*4150*/  @P0 SYNCS.PHASECHK.TRANS64.TRYWAIT P2, [UR4], R3 ;  /* 0x00000003ff0005a7 */ /* 0x0002a20008041104 */
[----:B------:R-:W3:Y:S02]  /*4160*/  SYNCS.PHASECHK.TRANS64.TRYWAIT P0, [UR7+0xb0], R5 ;  /* 0x0000b005ff0075a7 */ /* 0x000ee40008001107 */
[----:B-123--:R-:W-:Y:S05]  /*4170*/  @!P0 BRA `(.L_x_71) ;  /* 0x0000008000248947 */ /* 0x00efea0003800000 */
.L_x_203:
[----:B------:R-:W-:Y:S01]  /*4180*/  UMOV UR64, UR60 ;  /* 0x0000003c00407c82 */ /* 0x000fe20008000000 */
[----:B------:R-:W-:Y:S05]  /*4190*/  BRA.U !UP0, `(.L_x_72) ;  /* 0x0000000508d07547 */ /* 0x000fea000b800000 */
[----:B------:R-:W-:Y:S01]  /*41a0*/  R2UR UR4, R15 ;  /* 0x000000000f0472ca */ /* 0x000fe200000e0000 */
[----:B------:R-:W-:Y:S01]  /*41b0*/  UPLOP3.LUT UP2, UPT, UPT, UPT, UPT, 0x40, 0x4 ;  /* 0x000000000004789c */ /* 0x000fe20003f4e870 */
[----:B------:R-:W-:Y:S01]  /*41c0*/  R2UR UR61, R12 ;  /* 0x000000000c3d72ca */ /* 0x000fe200000e0000 */
[----:B------:R-:W-:-:S10]  /*41d0*/  UMOV UR7, UR9 ;  /* 0x0000000900077c82 */ /* 0x000fd40008000000 */
[----:B------:R-:W-:-:S12]  /*41e0*/  UIADD3 UR64, UPT, UPT, UR4, UR60, URZ ;  /* 0x0000003c04407290 */ /* 0x000fd8000fffe0ff */
.L_x_75:
[----:B--2---:R-:W-:Y:S01]  /*41f0*/  ULEA UR5, UR7, UR62, 0x3 ;  /* 0x0000003e07057291 */ /* 0x004fe2000f8e18ff */
[----:B------:R-:W-:Y:S11]  /*4200*/  @P2 BRA `(.L_x_73) ;  /* 0x00000000000c2947 */ /* 0x000ff60003800000 */
[----:B-1----:R-:W-:Y:S04]  /*4210*/  SHF.L.U32 R5, R8, 0x1f, RZ ;  /* 0x0000001f08057819 */ /* 0x002fe800000006ff */
[----:B------:R-:W1:Y:S02]  /*4220*/  SYNCS.PHASECHK.TRANS64.TRYWAIT P0, [UR5], R5 ;  /* 0x00000005ff0075a7 */ /* 0x000e640008001105 */
[----:B-1----:R-:W-:Y:S05]  /*4230*/  @!P0 BRA `(.L_x_74) ;  /* 0x0000008000108947 */ /* 0x002fea0003800000 */
.L_x_73:
[----:B------:R-:W-:Y:S01]  /*4240*/  UISETP.NE.AND UP0, UPT, UR61, 0x1, UPT ;  /* 0x000000013d00788c */ /* 0x000fe2000bf05270 */
[----:B------:R-:W-:Y:S01]  /*4250*/  PLOP3.LUT P2, PT, PT, PT, PT, 0x80, 0x8 ;  /* 0x000000000008781c */ /* 0x000fe20003f4f070 */
[----:B------:R-:W-:Y:S01]  /*4260*/  UIADD3 UR9, UPT, UPT, UR7, 0x1, URZ ;  /* 0x0000000107097890 */ /* 0x000fe2000fffe0ff */
[----:B------:R-:W-:Y:S01]  /*4270*/  MOV.SPILL R6, UR65 ;  /* 0x0000004100067c02 */ /* 0x000fe20009000f00 */
[----:B------:R-:W-:Y:S01]  /*4280*/  UIADD3 UR63, UPT, UPT, UR5, 0x10, URZ ;  /* 0x00000010053f7890 */ /* 0x000fe2000fffe0ff */
[----:B-1----:R-:W-:Y:S01]  /*4290*/  MOV.SPILL R5, UR64 ;  /* 0x0000004000057c02 */ /* 0x002fe20009000f00 */
[----:B------:R-:W-:Y:S01]  /*42a0*/  UISETP.NE.AND UP1, UPT, UR9, 0x2, UPT ;  /* 0x000000020900788c */ /* 0x000fe2000bf25270 */
[----:B------:R-:W-:Y:S01]  /*42b0*/  PLOP3.LUT P0, PT, PT, PT, UP0, 0x80, 0x8 ;  /* 0x000000000008781c */ /* 0x000fe20003f0f008 */
[----:B------:R-:W-:Y:S02]  /*42c0*/  ULEA UR6, UR7, UR67, 0xc ;  /* 0x0000004307067291 */ /* 0x000fe4000f8e60ff */
[----:B------:R-:W-:Y:S02]  /*42d0*/  USEL UR5, URZ, 0x1, UP1 ;  /* 0x00000001ff057887 */ /* 0x000fe40008800000 */
[----:B------:R-:W-:Y:S02]  /*42e0*/  USEL UR9, UR9, URZ, UP1 ;  /* 0x000000ff09097287 */ /* 0x000fe40008800000 */
[----:B------:R-:W-:Y:S02]  /*42f0*/  ULEA UR4, UR7, UR66, 0xb ;  /* 0x0000004207047291 */ /* 0x000fe4000f8e58ff */
[----:B------:R-:W-:Y:S01]  /*4300*/  @UP0 ULEA UR7, UR9, UR62, 0x3 ;  /* 0x0000003e09070291 */ /* 0x000fe2000f8e18ff */
[----:B------:R-:W-:Y:S01]  /*4310*/  LOP3.LUT R8, R8, UR5, RZ, 0x3c, !PT ;  /* 0x0000000508087c12 */ /* 0x000fe2000f8e3cff */
[----:B------:R-:W-:Y:S02]  /*4320*/  UIADD3 UR20, UPT, UPT, UR6, 0x2, URZ ;  /* 0x0000000206147890 */ /* 0x000fe4000fffe0ff */
[----:B------:R-:W-:Y:S01]  /*4330*/  UIADD3 UR18, UPT, UPT, UR4, 0x2, URZ ;  /* 0x0000000204127890 */ /* 0x000fe2000fffe0ff */
[----:B------:R-:W-:Y:S01]  /*4340*/  @P0 SHF.L.U32 R3, R8, 0x1f, RZ ;  /* 0x0000001f08030819 */ /* 0x000fe200000006ff */
[----:B------:R-:W-:Y:S02]  /*4350*/  UIADD3 UR16, UPT, UPT, UR6, 0x4, URZ ;  /* 0x0000000406107890 */ /* 0x000fe4000fffe0ff */
[----:B------:R-:W-:Y:S01]  /*4360*/  UIADD3 UR10, UPT, UPT, UR4, 0x4, URZ ;  /* 0x00000004040a7890 */ /* 0x000fe2000fffe0ff */
[----:B------:R2:W3:Y:S01]  /*4370*/  @P0 SYNCS.PHASECHK.TRANS64.TRYWAIT P2, [UR7], R3 ;  /* 0x00000003ff0005a7 */ /* 0x0004e20008041107 */
[----:B------:R-:W-:Y:S02]  /*4380*/  UIADD3 UR14, UPT, UPT, UR6, 0x6, URZ ;  /* 0x00000006060e7890 */ /* 0x000fe4000fffe0ff */
        /* <DEDUP_REMOVED lines=21> */
[----:B------:R-:W-:Y:S01]  /*44e0*/  UIADD3 UR61, UPT, UPT, UR61, -0x1, URZ ;  /* 0xffffffff3d3d7890 */ /* 0x000fe2000fffe0ff */
[----:B------:R-:W-:Y:S01]  /*44f0*/  UMOV UR7, 0x40004040 ;  /* 0x4000404000077882 */ /* 0x000fe20000000000 */
[----:B------:R-:W-:Y:S01]  /*4500*/  UMOV UR64, 0x0 ;  /* 0x0000000000407882 */ /* 0x000fe20000000000 */
[----:B------:R-:W-:Y:S01]  /*4510*/  UMOV UR65, 0x8400910 ;  /* 0x0840091000417882 */ /* 0x000fe20000000000 */
[----:B------:R-:W-:Y:S01]  /*4520*/  UMOV UR5, 0x40004040 ;  /* 0x4000404000057882 */ /* 0x000fe20000000000 */
[----:B------:R-:W-:Y:S01]  /*4530*/  UMOV UR21, 0x40004040 ;  /* 0x4000404000157882 */ /* 0x000fe20000000000 */
[----:B------:R1:W-:Y:S01]  /*4540*/  UTCHMMA.2CTA gdesc[UR4], gdesc[UR6], tmem[UR8], tmem[UR64], idesc[UR65], UP2 ;  /* 0x00ff4006040075ea */ /* 0x0003e20009200008 */
[----:B------:R-:W-:Y:S01]  /*4550*/  UPLOP3.LUT UP2, UPT, UPT, UPT, UPT, 0x80, 0x8 ;  /* 0x000000000008789c */ /* 0x000fe20003f4f070 */
[----:B------:R-:W-:Y:S01]  /*4560*/  UMOV UR19, 0x40004040 ;  /* 0x4000404000137882 */ /* 0x000fe20000000000 */
[----:B------:R-:W-:Y:S01]  /*4570*/  UMOV UR17, 0x40004040 ;  /* 0x4000404000117882 */ /* 0x000fe20000000000 */
[----:B------:R4:W-:Y:S01]  /*4580*/  UTCHMMA.2CTA gdesc[UR18], gdesc[UR20], tmem[UR8], tmem[UR64], idesc[UR65], UPT ;  /* 0x00ff4014120075ea */ /* 0x0009e2000ba00008 */
        /* <DEDUP_REMOVED lines=19> */
[----:B-1----:R-:W-:Y:S01]  /*46c0*/  UMOV UR7, 0x8400910 ;  /* 0x0840091000077882 */ /* 0x002fe20000000000 */
[----:B------:R-:W-:Y:S01]  /*46d0*/  UMOV UR35, 0x40004040 ;  /* 0x4000404000237882 */ /* 0x000fe20000000000 */
[----:B------:R-:W-:Y:S01]  /*46e0*/  UMOV UR33, 0x40004040 ;  /* 0x4000404000217882 */ /* 0x000fe20000000000 */
[----:B------:R-:W-:Y:S01]  /*46f0*/  UMOV UR27, 0x40004040 ;  /* 0x40004040001b7882 */ /* 0x000fe20000000000 */
[----:B------:R-:W-:Y:S01]  /*4700*/  UMOV UR25, 0x40004040 ;  /* 0x4000404000197882 */ /* 0x000fe20000000000 */
[----:B----4-:R-:W-:Y:S02]  /*4710*/  UIADD3 UR20, UPT, UPT, UR4, 0x602, URZ ;  /* 0x0000060204147890 */ /* 0x010fe4000fffe0ff */
[----:B------:R-:W-:Y:S02]  /*4720*/  UIADD3 UR18, UPT, UPT, UR6, 0xc04, URZ ;  /* 0x00000c0406127890 */ /* 0x000fe4000fffe0ff */
[----:B--2---:R-:W-:Y:S02]  /*4730*/  UIADD3 UR16, UPT, UPT, UR4, 0x604, URZ ;  /* 0x0000060404107890 */ /* 0x004fe4000fffe0ff */
[----:B------:R-:W-:Y:S01]  /*4740*/  UIADD3 UR10, UPT, UPT, UR6, 0xc06, URZ ;  /* 0x00000c06060a7890 */ /* 0x000fe2000fffe0ff */
[----:B------:R-:W-:Y:S01]  /*4750*/  R2UR.FILL UR65, R6 ;  /* 0x00000000064172ca */ /* 0x000fe200004e0000 */
[----:B------:R-:W-:Y:S01]  /*4760*/  UMOV UR14, 0x0 ;  /* 0x00000000000e7882 */ /* 0x000fe20000000000 */
[----:B------:R-:W-:Y:S01]  /*4770*/  UMOV UR15, 0x8400910 ;  /* 0x08400910000f7882 */ /* 0x000fe20000000000 */
[----:B------:R-:W-:Y:S01]  /*4780*/  UMOV UR12, 0x0 ;  /* 0x00000000000c7882 */ /* 0x000fe20000000000 */
[----:B------:R-:W-:Y:S01]  /*4790*/  UTCHMMA.2CTA gdesc[UR28], gdesc[UR30], tmem[UR8], tmem[UR14], idesc[UR15], UPT ;  /* 0x00ff0e1e1c0075ea */ /* 0x000fe2000ba00008 */
[----:B------:R-:W-:Y:S01]  /*47a0*/  UTCHMMA.2CTA gdesc[UR56], gdesc[UR58], tmem[UR8], tmem[UR14], idesc[UR15], UPT ;  /* 0x00ff0e3a380075ea */ /* 0x000fe2000ba00008 */
[----:B------:R-:W-:Y:S01]  /*47b0*/  UMOV UR13, 0x8400910 ;  /* 0x08400910000d7882 */ /* 0x000fe20000000000 */
[----:B------:R-:W-:Y:S01]  /*47c0*/  UTCHMMA.2CTA gdesc[UR52], gdesc[UR54], tmem[UR8], tmem[UR14], idesc[UR15], UPT ;  /* 0x00ff0e36340075ea */ /* 0x000fe2000ba00008 */
[----:B------:R-:W-:Y:S01]  /*47d0*/  UIADD3 UR4, UPT, UPT, UR4, 0x606, URZ ;  /* 0x0000060604047890 */ /* 0x000fe2000fffe0ff */
[----:B------:R-:W-:Y:S01]  /*47e0*/  UTCHMMA.2CTA gdesc[UR48], gdesc[UR50], tmem[UR8], tmem[UR12], idesc[UR13], UPT ;  /* 0x00ff0c32300075ea */ /* 0x000fe2000ba00008 */
[----:B------:R-:W-:Y:S01]  /*47f0*/  UTCHMMA.2CTA gdesc[UR44], gdesc[UR46], tmem[UR8], tmem[UR12], idesc[UR13], UPT ;  /* 0x00ff0c2e2c0075ea */ /* 0x000fe2000ba00008 */
[----:B------:R-:W-:Y:S01]  /*4800*/  UMOV UR6, 0x0 ;  /* 0x0000000000067882 */ /* 0x000fe20000000000 */
[----:B------:R-:W-:Y:S01]  /*4810*/  UTCHMMA.2CTA gdesc[UR40], gdesc[UR42], tmem[UR8], tmem[UR12], idesc[UR13], UPT ;  /* 0x00ff0c2a280075ea */ /* 0x000fe2000ba00008 */
[----:B------:R1:W-:Y:S01]  /*4820*/  UTCHMMA.2CTA gdesc[UR36], gdesc[UR38], tmem[UR8], tmem[UR6], idesc[UR7], UPT ;  /* 0x00ff0626240075ea */ /* 0x0003e2000ba00008 */
[----:B------:R2:W-:Y:S01]  /*4830*/  UTCHMMA.2CTA gdesc[UR32], gdesc[UR34], tmem[UR8], tmem[UR76], idesc[UR77], UPT ;  /* 0x00ff4c22200075ea */ /* 0x0005e2000ba00008 */
[----:B------:R-:W-:Y:S01]  /*4840*/  UMOV UR23, 0x40004040 ;  /* 0x4000404000177882 */ /* 0x000fe20000000000 */
[----:B------:R2:W-:Y:S01]  /*4850*/  UTCHMMA.2CTA gdesc[UR24], gdesc[UR26], tmem[UR8], tmem[UR74], idesc[UR75], UPT ;  /* 0x00ff4a1a180075ea */ /* 0x0005e2000ba00008 */
[----:B------:R-:W-:Y:S01]  /*4860*/  R2UR.FILL UR64, R5 ;  /* 0x00000000054072ca */ /* 0x000fe200004e0000 */
[----:B------:R2:W-:Y:S01]  /*4870*/  UTCHMMA.2CTA gdesc[UR20], gdesc[UR22], tmem[UR8], tmem[UR72], idesc[UR73], UPT ;  /* 0x00ff4816140075ea */ /* 0x0005e2000ba00008 */
[----:B------:R2:W-:Y:S01]  /*4880*/  UTCHMMA.2CTA gdesc[UR16], gdesc[UR18], tmem[UR8], tmem[UR70], idesc[UR71], UPT ;  /* 0x00ff4612100075ea */ /* 0x0005e2000ba00008 */
[----:B------:R2:W-:Y:S01]  /*4890*/  UTCHMMA.2CTA gdesc[UR4], gdesc[UR10], tmem[UR8], tmem[UR68], idesc[UR69], UPT ;  /* 0x00ff440a040075ea */ /* 0x0005e2000ba00008 */
[----:B------:R2:W-:Y:S09]  /*48a0*/  UTCBAR.2CTA.MULTICAST [UR63], URZ, UR65 ;  /* 0x000000ff3f0073e9 */ /* 0x0005f20008200841 */
[----:B------:R-:W-:Y:S01]  /*48b0*/  UISETP.NE.AND UP0, UPT, UR60, UR64, UPT ;  /* 0x000000403c00728c */ /* 0x000fe2000bf05270 */
[----:B-1----:R-:W-:Y:S08]  /*48c0*/  UMOV UR7, UR9 ;  /* 0x0000000900077c82 */ /* 0x002ff00008000000 */
[----:B---3--:R-:W-:Y:S05]  /*48d0*/  BRA.U UP0, `(.L_x_75) ;  /* 0xfffffff900447547 */ /* 0x008fea000b83ffff */
.L_x_72:
[----:B--2---:R-:W-:Y:S01]  /*48e0*/  R2UR UR4, R4 ;  /* 0x00000000040472ca */ /* 0x004fe200000e0000 */
[----:B------:R-:W-:Y:S01]  /*48f0*/  UMOV UR60, UR64 ;  /* 0x00000040003c7c82 */ /* 0x000fe20008000000 */
[----:B------:R-:W-:-:S11]  /*4900*/  R2UR UR5, R13 ;  /* 0x000000000d0572ca */ /* 0x000fd600000e0000 */
[----:B------:R-:W-:-:S09]  /*4910*/  UIADD3 UR4, UPT, UPT, UR4, 0x90, URZ ;  /* 0x0000009004047890 */ /* 0x000fd2000fffe0ff */
[----:B------:R2:W-:Y:S01]  /*4920*/  UTCBAR.2CTA.MULTICAST [UR4], URZ, UR5 ;  /* 0x000000ff040073e9 */ /* 0x0005e20008200805 */
[----:B------:R-:W-:Y:S02]  /*4930*/  NOP ;  /* 0x0000000000007918 */ /* 0x000fe40000000000 */
.L_x_70:
[----:B--2---:R-:W-:Y:S02]  /*4940*/  R2UR UR4, R14 ;  /* 0x000000000e0472ca */ /* 0x004fe400000e0000 */
[----:B------:R-:W-:-:S04]  /*4950*/  ISETP.NE.AND P0, PT, R10, 0x2, PT ;  /* 0x000000020a00780c */ /* 0x000fc80003f05270 */
[----:B-1----:R-:W-:Y:S02]  /*4960*/  SEL R3, RZ, 0x1, P0 ;  /* 0x00000001ff037807 */ /* 0x002fe40000000000 */
[----:B------:R-:W-:Y:S02]  /*4970*/  SEL R10, R10, RZ, P0 ;  /* 0x000000ff0a0a7207 */ /* 0x000fe40000000000 */
[----:B------:R-:W-:-:S03]  /*4980*/  LOP3.LUT R9, R9, R3, RZ, 0x3c, !PT ;  /* 0x0000000309097212 */ /* 0x000fc600078e3cff */
[----:B------:R-:W-:-:S04]  /*4990*/  UIADD3 UR4, UPT, UPT, UR4, 0x1, URZ ;  /* 0x0000000104047890 */ /* 0x000fc8000fffe0ff */
[----:B------:R-:W-:-:S04]  /*49a0*/  UISETP.NE.AND UP0, UPT, UR4, 0x4, UPT ;  /* 0x000000040400788c */ /* 0x000fc8000bf05270 */
[----:B------:R-:W-:Y:S02]  /*49b0*/  USEL UR5, URZ, 0x1, UP0 ;  /* 0x00000001ff057887 */ /* 0x000fe40008000000 */
[----:B------:R-:W-:-:S04]  /*49c0*/  USEL UR4, UR4, URZ, UP0 ;  /* 0x000000ff04047287 */ /* 0x000fc80008000000 */
[----:B------:R-:W-:Y:S02]  /*49d0*/  LOP3.LUT R11, R11, UR5, RZ, 0x3c, !PT ;  /* 0x000000050b0b7c12 */ /* 0x000fe4000f8e3cff */
[----:B------:R-:W-:Y:S01]  /*49e0*/  IMAD.U32 R14, RZ, RZ, UR4 ;  /* 0x00000004ff0e7e24 */ /* 0x000fe2000f8e00ff */
[----:B------:R-:W-:Y:S06]  /*49f0*/  @P1 BRA `(.L_x_76) ;  /* 0xfffffff4005c1947 */ /* 0x000fec000383ffff */
[----:B------:R-:W1:Y:S01]  /*4a00*/  S2UR UR8, SR_CgaCtaId ;  /* 0x00000000000879c3 */ /* 0x000e620000008800 */
[----:B------:R-:W-:Y:S02]  /*4a10*/  ELECT P0, URZ, PT ;  /* 0x0000000000ff782f */ /* 0x000fe40003800000 */
[----:B------:R-:W-:Y:S01]  /*4a20*/  R2UR UR5, R2 ;  /* 0x00000000020572ca */ /* 0x000fe200000e0000 */
[----:B------:R-:W-:Y:S01]  /*4a30*/  UMOV UR4, 0x40 ;  /* 0x0000004000047882 */ /* 0x000fe20000000000 */
[----:B------:R-:W-:-:S03]  /*4a40*/  IMAD.MOV.U32 R2, RZ, RZ, 0x1 ;  /* 0x00000001ff027424 */ /* 0x000fc600078e00ff */
[----:B------:R-:W-:Y:S08]  /*4a50*/  UVIRTCOUNT.DEALLOC.SMPOOL 0x80 ;  /* 0x000000800000784c */ /* 0x000ff00000000000 */
[----:B------:R-:W-:Y:S02]  /*4a60*/  UISETP.NE.AND UP1, UPT, UR5, URZ, UPT ;  /* 0x000000ff0500728c */ /* 0x000fe4000bf25270 */
[----:B-1----:R-:W-:-:S09]  /*4a70*/  ULEA UR8, UR8, UR4, 0x18 ;  /* 0x0000000408087291 */ /* 0x002fd2000f8ec0ff */
[----:B------:R1:W-:Y:S01]  /*4a80*/  @P0 STS.U8 [UR8+0x1c], R2 ;  /* 0x00001c02ff000988 */ /* 0x0003e20008000008 */
[----:B------:R-:W-:Y:S05]  /*4a90*/  BRA.U UP1, `(.L_x_77) ;  /* 0x0000000101a87547 */ /* 0x000fea000b800000 */
[----:B------:R-:W-:Y:S01]  /*4aa0*/  R2UR UR4, R14 ;  /* 0x000000000e0472ca */ /* 0x000fe200000e0000 */
[----:B------:R-:W-:Y:S01]  /*4ab0*/  UIADD3 UR7, UPT, UPT, UR62, 0xb0, URZ ;  /* 0x000000b03e077890 */ /* 0x000fe2000fffe0ff */
[----:B------:R-:W-:-:S11]  /*4ac0*/  SHF.L.U32 R3, R11, 0x1f, RZ ;  /* 0x0000001f0b037819 */ /* 0x000fd600000006ff */
[----:B------:R-:W-:-:S09]  /*4ad0*/  ULEA UR4, UR4, UR7, 0x3 ;  /* 0x0000000704047291 */ /* 0x000fd2000f8e18ff */
[----:B------:R-:W2:Y:S02]  /*4ae0*/  SYNCS.PHASECHK.TRANS64.TRYWAIT P0, [UR4], R3 ;  /* 0x00000003ff0075a7 */ /* 0x000ea40008001104 */
[----:B--2---:R-:W-:Y:S05]  /*4af0*/  @!P0 BRA `(.L_x_78) ;  /* 0x0000007400f88947 */ /* 0x004fea0003800000 */
.L_x_206:
[----:B------:R-:W-:-:S13]  /*4b00*/  R2UR UR4, R14 ;  /* 0x000000000e0472ca */ /* 0x000fda00000e0000 */
[----:B------:R-:W-:-:S04]  /*4b10*/  UIADD3 UR4, UPT, UPT, UR4, 0x1, URZ ;  /* 0x0000000104047890 */ /* 0x000fc8000fffe0ff */
[----:B------:R-:W-:-:S04]  /*4b20*/  UISETP.NE.AND UP0, UPT, UR4, 0x4, UPT ;  /* 0x000000040400788c */ /* 0x000fc8000bf05270 */
[----:B------:R-:W-:Y:S02]  /*4b30*/  USEL UR6, URZ, 0x1, UP0 ;  /* 0x00000001ff067887 */ /* 0x000fe40008000000 */
[----:B------:R-:W-:-:S04]  /*4b40*/  USEL UR4, UR4, URZ, UP0 ;  /* 0x000000ff04047287 */ /* 0x000fc80008000000 */
[----:B------:R-:W-:Y:S01]  /*4b50*/  ULEA UR5, UR4, UR7, 0x3 ;  /* 0x0000000704057291 */ /* 0x000fe2000f8e18ff */
[----:B-1----:R-:W-:-:S04]  /*4b60*/  LOP3.LUT R3, R11, UR6, RZ, 0x3c, !PT ;  /* 0x000000060b037c12 */ /* 0x002fc8000f8e3cff */
[----:B------:R-:W-:-:S04]  /*4b70*/  SHF.L.U32 R4, R3, 0x1f, RZ ;  /* 0x0000001f03047819 */ /* 0x000fc800000006ff */
[----:B------:R-:W1:Y:S02]  /*4b80*/  SYNCS.PHASECHK.TRANS64.TRYWAIT P0, [UR5], R4 ;  /* 0x00000004ff0075a7 */ /* 0x000e640008001105 */
[----:B-1----:R-:W-:Y:S05]  /*4b90*/  @!P0 BRA `(.L_x_79) ;  /* 0x0000007400e88947 */ /* 0x002fea0003800000 */
.L_x_208:
[----:B------:R-:W-:-:S04]  /*4ba0*/  UIADD3 UR4, UPT, UPT, UR4, 0x1, URZ ;  /* 0x0000000104047890 */ /* 0x000fc8000fffe0ff */
[----:B------:R-:W-:-:S04]  /*4bb0*/  UISETP.NE.AND UP0, UPT, UR4, 0x4, UPT ;  /* 0x000000040400788c */ /* 0x000fc8000bf05270 */
[----:B------:R-:W-:Y:S02]  /*4bc0*/  USEL UR6, URZ, 0x1, UP0 ;  /* 0x00000001ff067887 */ /* 0x000fe40008000000 */
[----:B------:R-:W-:-:S04]  /*4bd0*/  USEL UR4, UR4, URZ, UP0 ;  /* 0x000000ff04047287 */ /* 0x000fc80008000000 */
[----:B------:R-:W-:Y:S01]  /*4be0*/  ULEA UR5, UR4, UR7, 0x3 ;  /* 0x0000000704057291 */ /* 0x000fe2000f8e18ff */
[----:B------:R-:W-:-:S04]  /*4bf0*/  LOP3.LUT R3, R3, UR6, RZ, 0x3c, !PT ;  /* 0x0000000603037c12 */ /* 0x000fc8000f8e3cff */
[----:B-1----:R-:W-:-:S04]  /*4c00*/  SHF.L.U32 R4, R3, 0x1f, RZ ;  /* 0x0000001f03047819 */ /* 0x002fc800000006ff */
[----:B------:R-:W1:Y:S02]  /*4c10*/  SYNCS.PHASECHK.TRANS64.TRYWAIT P0, [UR5], R4 ;  /* 0x00000004ff0075a7 */ /* 0x000e640008001105 */
[----:B-1----:R-:W-:Y:S05]  /*4c20*/  @!P0 BRA `(.L_x_80) ;  /* 0x0000007400dc8947 */ /* 0x002fea0003800000 */
.L_x_210:
[----:B------:R-:W-:-:S04]  /*4c30*/  UIADD3 UR4, UPT, UPT, UR4, 0x1, URZ ;  /* 0x0000000104047890 */ /* 0x000fc8000fffe0ff */
[----:B------:R-:W-:-:S04]  /*4c40*/  UISETP.NE.AND UP0, UPT, UR4, 0x4, UPT ;  /* 0x000000040400788c */ /* 0x000fc8000bf05270 */
[----:B------:R-:W-:Y:S02]  /*4c50*/  USEL UR5, URZ, 0x1, UP0 ;  /* 0x00000001ff057887 */ /* 0x000fe40008000000 */
[----:B------:R-:W-:-:S04]  /*4c60*/  USEL UR4, UR4, URZ, UP0 ;  /* 0x000000ff04047287 */ /* 0x000fc80008000000 */
[----:B------:R-:W-:Y:S01]  /*4c70*/  ULEA UR4, UR4, UR7, 0x3 ;  /* 0x0000000704047291 */ /* 0x000fe2000f8e18ff */
[----:B------:R-:W-:-:S04]  /*4c80*/  LOP3.LUT R3, R3, UR5, RZ, 0x3c, !PT ;  /* 0x0000000503037c12 */ /* 0x000fc8000f8e3cff */
[----:B------:R-:W-:Y:S01]  /*4c90*/  SHF.L.U32 R3, R3, 0x1f, RZ ;  /* 0x0000001f03037819 */ /* 0x000fe200000006ff */
[----:B-1----:R-:W-:-:S04]  /*4ca0*/  IMAD.U32 R2, RZ, RZ, UR4 ;  /* 0x00000004ff027e24 */ /* 0x002fc8000f8e00ff */
[----:B------:R1:W2:Y:S03]  /*4cb0*/  SYNCS.PHASECHK.TRANS64.TRYWAIT P0, [R2+URZ], R3 ;  /* 0x00000003020075a7 */ /* 0x0002a600080011ff */
[----:B--2---:R-:W-:Y:S05]  /*4cc0*/  @!P0 NANOSLEEP.SYNCS 0x989680 ;  /* 0x009896800000895d */ /* 0x004fea0003900000 */
[----:B------:R-:W2:Y:S02]  /*4cd0*/  @!P0 SYNCS.PHASECHK.TRANS64 P0, [R2+URZ], R3 ;  /* 0x00000003020085a7 */ /* 0x000ea400080010ff */
[----:B--2---:R-:W-:Y:S05]  /*4ce0*/  @P0 BRA `(.L_x_81) ;  /* 0x0000000000240947 */ /* 0x004fea0003800000 */
.L_x_82:
[----:B--2---:R2:W3:Y:S02]  /*4cf0*/  SYNCS.PHASECHK.TRANS64.TRYWAIT P0, [R2+URZ], R3 ;  /* 0x00000003020075a7 */ /* 0x0044e400080011ff */
[----:B---3--:R-:W-:Y:S05]  /*4d00*/  @!P0 NANOSLEEP.SYNCS 0x989680 ;  /* 0x009896800000895d */ /* 0x008fea0003900000 */
[----:B------:R-:W3:Y:S02]  /*4d10*/  @!P0 SYNCS.PHASECHK.TRANS64 P0, [R2+URZ], R3 ;  /* 0x00000003020085a7 */ /* 0x000ee400080010ff */
[----:B---3--:R-:W-:Y:S05]  /*4d20*/  @!P0 BRA `(.L_x_82) ;  /* 0xfffffffc00f08947 */ /* 0x008fea000383ffff */
[----:B------:R-:W-:Y:S05]  /*4d30*/  BRA `(.L_x_81) ;  /* 0x0000000000107947 */ /* 0x000fea0003800000 */
.L_x_77:
[----:B------:R-:W-:Y:S01]  /*4d40*/  R2UR UR5, R0 ;  /* 0x00000000000572ca */ /* 0x000fe200000e0000 */
[----:B------:R-:W-:-:S12]  /*4d50*/  UIADD3 UR4, UPT, UPT, UR62, 0xf0, URZ ;  /* 0x000000f03e047890 */ /* 0x000fd8000fffe0ff */
[----:B------:R-:W-:-:S09]  /*4d60*/  UPRMT UR4, UR5, 0x654, UR4 ;  /* 0x0000065405047896 */ /* 0x000fd20008000004 */
[----:B------:R-:W-:Y:S03]  /*4d70*/  SYNCS.ARRIVE.TRANS64.RED.A1T0 RZ, [UR4], RZ ;  /* 0x000000ffffff79a7 */ /* 0x000fe60008100404 */
.L_x_81:
[----:B-12---:R-:W-:Y:S01]  /*4d80*/  SHF.L.U32 R3, RZ, 0x1f, RZ ;  /* 0x0000001fff037819 */ /* 0x006fe200000006ff */
[----:B------:R-:W-:Y:S01]  /*4d90*/  UIADD3 UR4, UPT, UPT, UR62, 0xf0, URZ ;  /* 0x000000f03e047890 */ /* 0x000fe2000fffe0ff */
[----:B------:R-:W-:Y:S02]  /*4da0*/  PLOP3.LUT P0, PT, PT, PT, UP1, 0x80, 0x8 ;  /* 0x000000000008781c */ /* 0x000fe40003f0f018 */
[----:B------:R-:W1:Y:S02]  /*4db0*/  SYNCS.PHASECHK.TRANS64.TRYWAIT P1, [UR62+0xf0], R3 ;  /* 0x0000f003ff0075a7 */ /* 0x000e64000802113e */
[----:B-1----:R-:W-:Y:S09]  /*4dc0*/  @!P1 BRA `(.L_x_83) ;  /* 0x00000074008c9947 */ /* 0x002ff20003800000 */
.L_x_212:
[----:B------:R-:W-:Y:S02]  /*4dd0*/  R2UR UR6, R0 ;  /* 0x00000000000672ca */ /* 0x000fe400000e0000 */
[----:B------:R-:W-:-:S11]  /*4de0*/  R2UR UR5, R16 ;  /* 0x00000000100572ca */ /* 0x000fd600000e0000 */
[----:B------:R-:W-:-:S03]  /*4df0*/  @!UP1 UPRMT UR4, UR6, 0x654, UR4 ;  /* 0x0000065406049896 */ /* 0x000fc60008000004 */
[----:B------:R-:W-:-:S06]  /*4e00*/  UMOV UR6, 0x1 ;  /* 0x0000000100067882 */ /* 0x000fcc0000000000 */
[----:B------:R-:W-:Y:S01]  /*4e10*/  @!P0 SYNCS.ARRIVE.TRANS64.RED.A1T0 RZ, [UR4], RZ ;  /* 0x000000ffffff89a7 */ /* 0x000fe20008100404 */
[----:B------:R-:W-:Y:S01]  /*4e20*/  NOP ;  /* 0x0000000000007918 */ /* 0x000fe20000000000 */
[----:B------:R-:W2:Y:S01]  /*4e30*/  LDS R0, [UR8+0x14] ;  /* 0x00001408ff007984 */ /* 0x000ea20008000800 */
[----:B------:R-:W-:-:S03]  /*4e40*/  ULOP3.LUT UR4, UR5, 0xffff, URZ, 0xc0, !UPT ;  /* 0x0000ffff05047892 */ /* 0x000fc6000f8ec0ff */
[----:B------:R-:W-:Y:S01]  /*4e50*/  UMOV UR5, 0xffff ;  /* 0x0000ffff00057882 */ /* 0x000fe20000000000 */
[----:B------:R-:W-:-:S04]  /*4e60*/  USHF.R.U32.HI UR4, URZ, 0x5, UR4 ;  /* 0x00000005ff047899 */ /* 0x000fc80008011604 */
[----:B------:R-:W-:Y:S02]  /*4e70*/  USHF.L.U32 UR5, UR5, UR4, URZ ;  /* 0x0000000405057299 */ /* 0x000fe400080006ff */
[----:B------:R-:W-:-:S04]  /*4e80*/  USHF.L.U32 UR4, UR6, UR4, URZ ;  /* 0x0000000406047299 */ /* 0x000fc800080006ff */
[----:B--2---:R-:W-:-:S04]  /*4e90*/  LOP3.LUT R0, R0, UR5, RZ, 0xc0, !PT ;  /* 0x0000000500007c12 */ /* 0x004fc8000f8ec0ff */
[----:B------:R-:W-:-:S13]  /*4ea0*/  ISETP.NE.AND P0, PT, R0, UR5, PT ;  /* 0x0000000500007c0c */ /* 0x000fda000bf05270 */
[----:B------:R-:W-:Y:S05]  /*4eb0*/  @P0 BRA `(.L_x_84) ;  /* 0x0000000000580947 */ /* 0x000fea0003800000 */
[----:B------:R-:W2:Y:S02]  /*4ec0*/  LDS R0, [UR8+0x18] ;  /* 0x00001808ff007984 */ /* 0x000ea40008000800 */
[----:B--2---:R-:W-:-:S04]  /*4ed0*/  LOP3.LUT R0, R0, UR4, RZ, 0xc0, !PT ;  /* 0x0000000400007c12 */ /* 0x004fc8000f8ec0ff */
[----:B------:R-:W-:-:S13]  /*4ee0*/  ISETP.NE.AND P0, PT, R0, UR4, PT ;  /* 0x0000000400007c0c */ /* 0x000fda000bf05270 */
[----:B------:R-:W-:Y:S05]  /*4ef0*/  @P0 BRA `(.L_x_85) ;  /* 0x00000000003c0947 */ /* 0x000fea0003800000 */
[----:B-1----:R-:W1:Y:S01]  /*4f00*/  S2R R2, SR_LANEID ;  /* 0x0000000000027919 */ /* 0x002e620000000000 */
[----:B------:R-:W-:-:S06]  /*4f10*/  ULOP3.LUT UR5, URZ, UR5, URZ, 0x33, !UPT ;  /* 0x00000005ff057292 */ /* 0x000fcc000f8e33ff */
[----:B------:R-:W-:-:S04]  /*4f20*/  IMAD.U32 R0, RZ, RZ, UR5 ;  /* 0x00000005ff007e24 */ /* 0x000fc8000f8e00ff */
[----:B------:R2:W3:Y:S02]  /*4f30*/  REDUX UR7, R0 ;  /* 0x00000000000773c4 */ /* 0x0004e40000000000 */
[----:B------:R4:W-:Y:S01]  /*4f40*/  UTCATOMSWS.AND URZ, UR5 ;  /* 0x0000000500ff79e3 */ /* 0x0009e20008000000 */
[----:B--2---:R-:W-:Y:S01]  /*4f50*/  LOP3.LUT R0, RZ, UR4, RZ, 0x33, !PT ;  /* 0x00000004ff007c12 */ /* 0x004fe2000f8e33ff */
[----:B------:R-:W-:Y:S02]  /*4f60*/  VOTEU.ANY UR4, UPT, PT ;  /* 0x0000000000047886 */ /* 0x000fe400038e0100 */
[----:B------:R-:W-:Y:S02]  /*4f70*/  UFLO.U32 UR4, UR4 ;  /* 0x00000004000472bd */ /* 0x000fe400080e0000 */
[----:B------:R-:W2:Y:S04]  /*4f80*/  REDUX UR6, R0 ;  /* 0x00000000000673c4 */ /* 0x000ea80000000000 */
[----:B-1----:R-:W-:-:S02]  /*4f90*/  ISETP.EQ.U32.AND P0, PT, R2, UR4, PT ;  /* 0x0000000402007c0c */ /* 0x002fc4000bf02070 */
[----:B---3--:R-:W-:-:S11]  /*4fa0*/  MOV R2, UR7 ;  /* 0x0000000700027c02 */ /* 0x008fd60008000f00 */
[----:B------:R4:W-:Y:S01]  /*4fb0*/  @P0 ATOMS.AND RZ, [UR8+0x14], R2 ;  /* 0x00001402ffff098c */ /* 0x0009e2000a800008 */
[----:B--2---:R-:W-:-:S05]  /*4fc0*/  IMAD.U32 R0, RZ, RZ, UR6 ;  /* 0x00000006ff007e24 */ /* 0x004fca000f8e00ff */
[----:B------:R4:W-:Y:S01]  /*4fd0*/  @P0 ATOMS.AND RZ, [UR8+0x18], R0 ;  /* 0x00001800ffff098c */ /* 0x0009e2000a800008 */
[----:B------:R-:W-:Y:S05]  /*4fe0*/  BRA `(.L_x_86) ;  /* 0x0000000000147947 */ /* 0x000fea0003800000 */
.L_x_85:
[----:B-1----:R-:W-:Y:S02]  /*4ff0*/  MOV R2, 0x5010 ;  /* 0x0000501000027802 */ /* 0x002fe40000000f00 */
[----:B-----5:R-:W-:Y:S05]  /*5000*/  CALL.REL.NOINC `($__internal_0_$__cuda_sm10x_tcgen05_guardrail_trap_col_being_dealloced_not_returned_by_alloc) ;  /* 0x0000007c00147944 */ /* 0x020fea0003c00000 */
[----:B------:R-:W-:Y:S05]  /*5010*/  BRA `(.L_x_86) ;  /* 0x0000000000087947 */ /* 0x000fea0003800000 */
.L_x_84:
[----:B-1----:R-:W-:Y:S02]  /*5020*/  MOV R2, 0x5040 ;  /* 0x0000504000027802 */ /* 0x002fe40000000f00 */
[----:B-----5:R-:W-:Y:S05]  /*5030*/  CALL.REL.NOINC `($__internal_2_$__cuda_sm10x_tcgen05_guardrail_trap_unallocated_columns_being_dealloced) ;  /* 0x0000007c00207944 */ /* 0x020fea0003c00000 */
.L_x_86:
[----:B------:R-:W-:Y:S01]  /*5040*/  NOP ;  /* 0x0000000000007918 */ /* 0x000fe20000000000 */
[----:B----4-:R-:W-:Y:S05]  /*5050*/  EXIT ;  /* 0x000000000000794d */ /* 0x010fea0003800000 */
.L_x_57:
[----:B------:R-:W-:-:S09]  /*5060*/  UISETP.NE.OR UP0, UPT, UR22, 0x3, !UP5 ;  /* 0x000000031600788c */ /* 0x000fd2000ef05670 */
[----:B------:R-:W-:Y:S05]  /*5070*/  BRA.U UP0, `(.L_x_87) ;  /* 0x0000001900ac7547 */ /* 0x000fea000b800000 */
[----:B------:R-:W2:Y:S01]  /*5080*/  LDCU UR38, c[0x0][0x370] ;  /* 0x00006e00ff2677ac */ /* 0x000ea20008000800 */
[----:B------:R-:W-:Y:S01]  /*5090*/  R2UR UR6, R59 ;  /* 0x000000003b0672ca */ /* 0x000fe200000e0000 */
[----:B------:R-:W3:Y:S01]  /*50a0*/  LDC.64 R16, c[0x0][0x348] ;  /* 0x0000d200ff107b82 */ /* 0x000ee20000000a00 */
[----:B------:R-:W-:Y:S01]  /*50b0*/  HFMA2 R13, -RZ, RZ, 0, 0 ;  /* 0x00000000ff0d7431 */ /* 0x000fe200000001ff */
[----:B------:R-:W2:Y:S01]  /*50c0*/  LDCU.128 UR56, c[0x0][0xb10] ;  /* 0x00016200ff3877ac */ /* 0x000ea20008000c00 */
[----:B------:R-:W-:Y:S02]  /*50d0*/  IMAD.MOV.U32 R14, RZ, RZ, RZ ;  /* 0x000000ffff0e7224 */ /* 0x000fe400078e00ff */
[----:B------:R-:W-:Y:S01]  /*50e0*/  IMAD.MOV.U32 R7, RZ, RZ, 0x2000 ;  /* 0x00002000ff077424 */ /* 0x000fe200078e00ff */
[----:B------:R-:W4:Y:S02]  /*50f0*/  LDCU UR37, c[0x0][0x374] ;  /* 0x00006e80ff2577ac */ /* 0x000f240008000800 */
[----:B------:R-:W1:Y:S01]  /*5100*/  LDC.64 R2, c[0x0][0x888] ;  /* 0x00022200ff027b82 */ /* 0x000e620000000a00 */
[----:B------:R-:W4:Y:S01]  /*5110*/  LDCU UR15, c[0x0][0xb0c] ;  /* 0x00016180ff0f77ac */ /* 0x000f220008000800 */
[----:B------:R-:W3:Y:S06]  /*5120*/  LDCU UR47, c[0x0][0xb20] ;  /* 0x00016400ff2f77ac */ /* 0x000eec0008000800 */
[----:B------:R-:W1:Y:S01]  /*5130*/  LDC.64 R4, c[0x0][0x890] ;  /* 0x00022400ff047b82 */ /* 0x000e620000000a00 */
[----:B------:R-:W3:Y:S01]  /*5140*/  LDCU UR4, c[0x0][0xb30] ;  /* 0x00016600ff0477ac */ /* 0x000ee20008000800 */
[----:B------:R-:W-:Y:S01]  /*5150*/  UMOV UR21, 0x400 ;  /* 0x0000040000157882 */ /* 0x000fe20000000000 */
[----:B--2---:R-:W-:-:S02]  /*5160*/  UIMAD.WIDE.U32 UR8, UR38, UR56, URZ ;  /* 0x00000038260872a5 */ /* 0x004fc4000f8e00ff */
[----:B------:R-:W-:Y:S02]  /*5170*/  ULEA UR21, UR6, UR21, 0x18 ;  /* 0x0000001506157291 */ /* 0x000fe4000f8ec0ff */
[----:B----4-:R-:W-:Y:S02]  /*5180*/  UIMAD.WIDE.U32 UR6, UR37, UR59, URZ ;  /* 0x0000003b250672a5 */ /* 0x010fe4000f8e00ff */
[----:B------:R-:W-:Y:S01]  /*5190*/  UPLOP3.LUT UP1, UPT, UPT, UPT, UPT, 0x40, 0x4 ;  /* 0x000000000004789c */ /* 0x000fe20003f2e870 */
[----:B------:R-:W-:Y:S01]  /*51a0*/  UMOV UR8, UR9 ;  /* 0x0000000900087c82 */ /* 0x000fe20008000000 */
[----:B------:R-:W-:-:S03]  /*51b0*/  UISETP.GE.AND UP0, UPT, UR39, 0x1, UPT ;  /* 0x000000012700788c */ /* 0x000fc6000bf06270 */
[----:B------:R-:W-:Y:S01]  /*51c0*/  UMOV UR6, UR7 ;  /* 0x0000000700067c82 */ /* 0x000fe20008000000 */
[----:B------:R-:W-:Y:S01]  /*51d0*/  UISETP.NE.AND UP4, UPT, UR39, 0x1, UPT ;  /* 0x000000012700788c */ /* 0x000fe2000bf85270 */
[----:B------:R-:W2:Y:S01]  /*51e0*/  LDCU.64 UR22, c[0x0][0xb28] ;  /* 0x00016500ff1677ac */ /* 0x000ea20008000a00 */
[----:B------:R-:W-:Y:S02]  /*51f0*/  UISETP.NE.AND UP6, UPT, UR15, 0x1, UPT ;  /* 0x000000010f00788c */ /* 0x000fe4000bfc5270 */
[----:B------:R-:W-:Y:S02]  /*5200*/  UISETP.NE.AND UP5, UPT, UR58, 0x1, UPT ;  /* 0x000000013a00788c */ /* 0x000fe4000bfa5270 */
[----:B------:R-:W-:Y:S02]  /*5210*/  UIADD3 UR49, UPT, UPT, UR21, 0x20, URZ ;  /* 0x0000002015317890 */ /* 0x000fe4000fffe0ff */
[----:B------:R-:W-:Y:S02]  /*5220*/  UIADD3 UR41, UPT, UPT, UR21, 0x28, URZ ;  /* 0x0000002815297890 */ /* 0x000fe4000fffe0ff */
[----:B------:R-:W-:-:S02]  /*5230*/  UIADD3 UR33, UPT, UPT, UR21, 0x30, URZ ;  /* 0x0000003015217890 */ /* 0x000fc4000fffe0ff */
[----:B------:R-:W-:Y:S02]  /*5240*/  UIADD3 UR25, UPT, UPT, UR21, 0x38, URZ ;  /* 0x0000003815197890 */ /* 0x000fe4000fffe0ff */
[----:B------:R-:W-:Y:S02]  /*5250*/  USHF.R.U32.HI UR46, URZ, UR57, UR8 ;  /* 0x00000039ff2e7299 */ /* 0x000fe40008011608 */
[----:B---3--:R-:W-:Y:S02]  /*5260*/  USHF.R.U32.HI UR45, URZ, UR47, UR6 ;  /* 0x0000002fff2d7299 */ /* 0x008fe40008011606 */
[----:B------:R-:W-:-:S11]  /*5270*/  UISETP.NE.AND UP3, UPT, UR4, 0x1, UPT ;  /* 0x000000010400788c */ /* 0x000fd6000bf65270 */
.L_x_102:
[C---:B------:R-:W-:Y:S02]  /*5280*/  LEA R12, R14.reuse, UR21, 0x3 ;  /* 0x000000150e0c7c11 */ /* 0x040fe4000f8e18ff */
[----:B------:R-:W-:Y:S02]  /*5290*/  SHF.L.U32 R0, R13, 0x1f, RZ ;  /* 0x0000001f0d007819 */ /* 0x000fe400000006ff */
[----:B------:R-:W-:Y:S02]  /*52a0*/  LEA R8, R14, UR21, 0x4 ;  /* 0x000000150e087c11 */ /* 0x000fe4000f8e20ff */
[----:B---3--:R-:W3:Y:S02]  /*52b0*/  SYNCS.PHASECHK.TRANS64.TRYWAIT P0, [R12+URZ+0x70], R0 ;  /* 0x000070000c0075a7 */ /* 0x008ee400080011ff */
[----:B---3--:R-:W-:Y:S05]  /*52c0*/  @!P0 BRA `(.L_x_88) ;  /* 0x0000007000648947 */ /* 0x008fea0003800000 */
.L_x_213:
        /* <DEDUP_REMOVED lines=8> */
[----:B----4-:R-:W-:Y:S11]  /*5350*/  LOP3.LUT P0, RZ, R10, 0x1, RZ, 0xc0, !PT ;  /* 0x000000010aff7812 */ /* 0x010ff6000780c0ff */
[----:B------:R-:W-:Y:S02]  /*5360*/  @!UPT UIADD3 URZ, UPT, UPT, URZ, URZ, URZ ;  /* 0x000000fffffff290 */ /* 0x000fe4000fffe0ff */
[----:B-1----:R-:W-:Y:S01]  /*5370*/  VOTEU.ANY UP2, P0 ;  /* 0x0000000000ff7886 */ /* 0x002fe20000040100 */
[----:B------:R-:W-:Y:S11]  /*5380*/  PLOP3.LUT P0, PT, PT, PT, UP2, 0x80, 0x8 ;  /* 0x000000000008781c */ /* 0x000ff60003f0f028 */
[----:B------:R-:W-:Y:S02]  /*5390*/  @!UPT UIADD3 URZ, UPT, UPT, URZ, URZ, URZ ;  /* 0x000000fffffff290 */ /* 0x000fe4000fffe0ff */
[----:B---3--:R-:W-:Y:S02]  /*53a0*/  @P0 SHF.R.U32.HI R0, RZ, 0x10, R9 ;  /* 0x00000010ff000819 */ /* 0x008fe40000011609 */
[----:B------:R-:W-:Y:S02]  /*53b0*/  @P0 MOV R6, R8 ;  /* 0x0000000800060202 */ /* 0x000fe40000000f00 */
[----:B------:R-:W-:Y:S01]  /*53c0*/  @P0 R2UR UR4, R0 ;  /* 0x00000000000402ca */ /* 0x000fe200000e0000 */
[----:B------:R-:W-:Y:S01]  /*53d0*/  VIADD R0, R12, 0x80 ;  /* 0x000000800c007836 */ /* 0x000fe20000000000 */
[----:B------:R-:W-:Y:S02]  /*53e0*/  @P0 LOP3.LUT R8, R9, 0xffff, RZ, 0xc0, !PT ;  /* 0x0000ffff09080812 */ /* 0x000fe400078ec0ff */
[----:B------:R-:W-:Y:S02]  /*53f0*/  @P0 R2UR UR6, R6 ;  /* 0x00000000060602ca */ /* 0x000fe400000e0000 */
[----:B------:R-:W-:Y:S02]  /*5400*/  PRMT R0, RZ, 0x654, R0 ;  /* 0x00000654ff007816 */ /* 0x000fe40000000000 */
[----:B------:R-:W-:Y:S02]  /*5410*/  @P0 R2UR UR5, R8 ;  /* 0x00000000080502ca */ /* 0x000fe400000e0000 */
[----:B------:R1:W-:Y:S03]  /*5420*/  SYNCS.ARRIVE.TRANS64.RED.A1T0 RZ, [R0+URZ], RZ ;  /* 0x000000ff00ff79a7 */ /* 0x0003e600081004ff */
[----:B------:R-:W-:Y:S04]  /*5430*/  @UP2 UMOV UR31, UR4 ;  /* 0x00000004001f2c82 */ /* 0x000fe80008000000 */
[----:B------:R-:W-:Y:S04]  /*5440*/  @UP2 UMOV UR14, UR6 ;  /* 0x00000006000e2c82 */ /* 0x000fe80008000000 */
[----:B------:R-:W-:Y:S01]  /*5450*/  @UP2 UMOV UR13, UR5 ;  /* 0x00000005000d2c82 */ /* 0x000fe20008000000 */
[----:B------:R-:W-:Y:S05]  /*5460*/  BRA.U !UP0, `(.L_x_89) ;  /* 0x0000000108a47547 */ /* 0x000fea000b800000 */
[----:B------:R-:W-:Y:S02]  /*5470*/  UIMAD.WIDE.U32 UR16, UR13, UR59, URZ ;  /* 0x0000003b0d1072a5 */ /* 0x000fe4000f8e00ff */
[----:B------:R-:W-:Y:S02]  /*5480*/  UIMAD.WIDE.U32 UR18, UR14, UR56, URZ ;  /* 0x000000380e1272a5 */ /* 0x000fe4000f8e00ff */
[----:B------:R-:W-:Y:S02]  /*5490*/  USEL UR4, UR37, UR45, !UP5 ;  /* 0x0000002d25047287 */ /* 0x000fe4000e800000 */
[----:B------:R-:W-:Y:S02]  /*54a0*/  USEL UR7, UR38, UR46, !UP6 ;  /* 0x0000002e26077287 */ /* 0x000fe4000f000000 */
[----:B--2---:R-:W-:Y:S02]  /*54b0*/  UIMAD.WIDE.U32 UR8, UR4, UR22, URZ ;  /* 0x00000016040872a5 */ /* 0x004fe4000f8e00ff */
[----:B------:R-:W-:Y:S01]  /*54c0*/  UIMAD.WIDE.U32 UR10, UR7, UR22, URZ ;  /* 0x00000016070a72a5 */ /* 0x000fe2000f8e00ff */
[----:B------:R-:W-:Y:S02]  /*54d0*/  UMOV UR5, UR17 ;  /* 0x0000001100057c82 */ /* 0x000fe40008000000 */
[----:B------:R-:W-:Y:S03]  /*54e0*/  USHF.R.U32.HI UR6, URZ, UR47, UR5 ;  /* 0x0000002fff067299 */ /* 0x000fe60008011605 */
[----:B------:R-:W-:Y:S01]  /*54f0*/  UMOV UR5, UR19 ;  /* 0x0000001300057c82 */ /* 0x000fe20008000000 */
[----:B------:R-:W-:Y:S02]  /*5500*/  USEL UR6, UR13, UR6, !UP5 ;  /* 0x000000060d067287 */ /* 0x000fe4000e800000 */
[----:B------:R-:W-:Y:S03]  /*5510*/  USHF.R.U32.HI UR12, URZ, UR57, UR5 ;  /* 0x00000039ff0c7299 */ /* 0x000fe60008011605 */
[----:B------:R-:W-:Y:S02]  /*5520*/  UMOV UR5, UR9 ;  /* 0x0000000900057c82 */ /* 0x000fe40008000000 */
[----:B------:R-:W-:Y:S03]  /*5530*/  @UP4 USHF.R.U32.HI UR4, URZ, UR23, UR5 ;  /* 0x00000017ff044299 */ /* 0x000fe60008011605 */
[----:B------:R-:W-:Y:S01]  /*5540*/  UMOV UR5, UR11 ;  /* 0x0000000b00057c82 */ /* 0x000fe20008000000 */
[----:B------:R-:W-:Y:S02]  /*5550*/  UIMAD UR4, UR39, UR4, URZ ;  /* 0x00000004270472a4 */ /* 0x000fe4000f8e02ff */
[----:B------:R-:W-:Y:S02]  /*5560*/  @UP4 USHF.R.U32.HI UR7, URZ, UR23, UR5 ;  /* 0x00000017ff074299 */ /* 0x000fe40008011605 */
[----:B------:R-:W-:Y:S02]  /*5570*/  UIMAD.WIDE.U32 UR10, UR6, UR22, URZ ;  /* 0x00000016060a72a5 */ /* 0x000fe4000f8e00ff */
[----:B------:R-:W-:Y:S02]  /*5580*/  USEL UR5, UR14, UR12, !UP6 ;  /* 0x0000000c0e057287 */ /* 0x000fe4000f000000 */
[----:B------:R-:W-:Y:S02]  /*5590*/  UIMAD UR8, UR39, UR7, URZ ;  /* 0x00000007270872a4 */ /* 0x000fe4000f8e02ff */
[----:B------:R-:W-:Y:S03]  /*55a0*/  UISETP.GE.AND UP0, UPT, UR6, UR4, UPT ;  /* 0x000000040600728c */ /* 0x000fe6000bf06270 */
[----:B------:R-:W-:Y:S01]  /*55b0*/  UMOV UR4, UR11 ;  /* 0x0000000b00047c82 */ /* 0x000fe20008000000 */
[----:B------:R-:W-:Y:S02]  /*55c0*/  UISETP.GE.OR UP0, UPT, UR5, UR8, UP0 ;  /* 0x000000080500728c */ /* 0x000fe40008706670 */
[----:B------:R-:W-:Y:S02]  /*55d0*/  USHF.R.U32.HI UR4, URZ, UR23, UR4 ;  /* 0x00000017ff047299 */ /* 0x000fe40008011604 */
[----:B------:R-:W-:Y:S02]  /*55e0*/  UIMAD.WIDE.U32 UR8, UR5, UR22, URZ ;  /* 0x00000016050872a5 */ /* 0x000fe4000f8e00ff */
[----:B------:R-:W-:Y:S04]  /*55f0*/  USEL UR10, UR6, UR4, !UP4 ;  /* 0x00000004060a7287 */ /* 0x000fe8000e000000 */
[----:B------:R-:W-:Y:S01]  /*5600*/  UIADD3 UR11, UPT, UPT, -UR10, URZ, URZ ;  /* 0x000000ff0a0b7290 */ /* 0x000fe2000fffe1ff */
[----:B------:R-:W-:Y:S02]  /*5610*/  @!UP0 UMOV UR4, UR9 ;  /* 0x0000000900048c82 */ /* 0x000fe40008000000 */
[----:B------:R-:W-:Y:S02]  /*5620*/  @!UP0 USHF.R.U32.HI UR4, URZ, UR23, UR4 ;  /* 0x00000017ff048299 */ /* 0x000fe40008011604 */
[----:B------:R-:W-:Y:S02]  /*5630*/  UIMAD UR8, UR39, UR11, UR6 ;  /* 0x0000000b270872a4 */ /* 0x000fe4000f8e0206 */
[----:B------:R-:W-:Y:S04]  /*5640*/  @!UP0 USEL UR4, UR5, UR4, !UP4 ;  /* 0x0000000405048287 */ /* 0x000fe8000e000000 */
[----:B------:R-:W-:Y:S02]  /*5650*/  @!UP0 UIMAD UR7, UR7, UR8, UR4 ;  /* 0x00000008070782a4 */ /* 0x000fe4000f8e0204 */
[----:B------:R-:W-:Y:S02]  /*5660*/  @!UP0 UIADD3 UR9, UPT, UPT, UR10, -UR4, URZ ;  /* 0x800000040a098290 */ /* 0x000fe4000fffe0ff */
[----:B------:R-:W-:Y:S02]  /*5670*/  UIADD3 UR8, UPT, UPT, -UR6, URZ, URZ ;  /* 0x000000ff06087290 */ /* 0x000fe4000fffe1ff */
[----:B------:R-:W-:Y:S02]  /*5680*/  UIADD3 UR4, UPT, UPT, -UR5, URZ, URZ ;  /* 0x000000ff05047290 */ /* 0x000fe4000fffe1ff */
[----:B------:R-:W-:Y:S03]  /*5690*/  @!UP0 UIMAD UR6, UR9, UR39, UR5 ;  /* 0x00000027090682a4 */ /* 0x000fe6000f8e0205 */
[----:B------:R-:W-:Y:S01]  /*56a0*/  @!UP0 UMOV UR5, UR7 ;  /* 0x0000000700058c82 */ /* 0x000fe20008000000 */
[----:B------:R-:W-:Y:S02]  /*56b0*/  UIMAD UR7, UR15, UR4, UR14 ;  /* 0x000000040f0772a4 */ /* 0x000fe4000f8e020e */
[----:B------:R-:W-:Y:S02]  /*56c0*/  UIMAD UR4, UR58, UR8, UR13 ;  /* 0x000000083a0472a4 */ /* 0x000fe4000f8e020d */
[----:B------:R-:W-:Y:S02]  /*56d0*/  UIMAD UR14, UR5, UR15, UR7 ;  /* 0x0000000f050e72a4 */ /* 0x000fe4000f8e0207 */
[----:B------:R-:W-:Y:S11]  /*56e0*/  UIMAD UR13, UR6, UR58, UR4 ;  /* 0x0000003a060d72a4 */ /* 0x000ff6000f8e0204 */
[----:B------:R-:W-:Y:S01]  /*56f0*/  @!UPT UIADD3 URZ, UPT, UPT, URZ, URZ, URZ ;  /* 0x000000fffffff290 */ /* 0x000fe2000fffe0ff */
.L_x_89:
[----:B------:R-:W3:Y:S01]  /*5700*/  @!UP3 LDCU.128 UR8, c[0x0][0xb10] ;  /* 0x00016200ff08b7ac */ /* 0x000ee20008000c00 */
[----:B------:R-:W-:Y:S01]  /*5710*/  IMAD.MOV.U32 R10, RZ, RZ, 0x1 ;  /* 0x00000001ff0a7424 */ /* 0x000fe200078e00ff */
[C---:B------:R-:W-:Y:S02]  /*5720*/  ISETP.NE.U32.AND P1, PT, R4.reuse, RZ, PT ;  /* 0x000000ff0400720c */ /* 0x040fe40003f25070 */
[----:B------:R-:W-:Y:S02]  /*5730*/  ISETP.NE.U32.AND P0, PT, R4, RZ, PT ;  /* 0x000000ff0400720c */ /* 0x000fe40003f05070 */
[C---:B------:R-:W-:Y:S01]  /*5740*/  ISETP.NE.AND.EX P1, PT, R5.reuse, RZ, PT, P1 ;  /* 0x000000ff0500720c */ /* 0x040fe20003f25310 */
[----:B------:R-:W4:Y:S01]  /*5750*/  @!UP3 LDCU UR5, c[0x0][0xb0c] ;  /* 0x00016180ff05b7ac */ /* 0x000f220008000800 */
[----:B------:R-:W-:Y:S02]  /*5760*/  ISETP.NE.AND.EX P0, PT, R5, RZ, PT, P0 ;  /* 0x000000ff0500720c */ /* 0x000fe40003f05300 */
[----:B------:R-:W-:Y:S01]  /*5770*/  SHF.L.U32 R10, R10, 0x1f, RZ ;  /* 0x0000001f0a0a7819 */ /* 0x000fe200000006ff */
[----:B------:R-:W-:Y:S02]  /*5780*/  USHF.L.U32 UR50, UR27, 0x8, URZ ;  /* 0x000000081b327899 */ /* 0x000fe400080006ff */
[----:B------:R-:W-:Y:S02]  /*5790*/  USHF.L.U32 UR51, UR20, 0x6, URZ ;  /* 0x0000000614337899 */ /* 0x000fe400080006ff */
[----:B---3--:R-:W-:Y:S07]  /*57a0*/  UIMAD.WIDE.U32 UR6, UR14, UR8, URZ ;  /* 0x000000080e0672a5 */ /* 0x008fee000f8e00ff */
[----:B------:R-:W-:Y:S01]  /*57b0*/  @!UP3 UMOV UR4, UR7 ;  /* 0x000000070004bc82 */ /* 0x000fe20008000000 */
[----:B----4-:R-:W-:Y:S02]  /*57c0*/  @!UP3 UISETP.NE.AND UP0, UPT, UR5, 0x1, UPT ;  /* 0x000000010500b88c */ /* 0x010fe4000bf05270 */
[----:B------:R-:W-:Y:S02]  /*57d0*/  @!UP3 USHF.R.U32.HI UR4, URZ, UR9, UR4 ;  /* 0x00000009ff04b299 */ /* 0x000fe40008011604 */
[----:B------:R-:W-:Y:S02]  /*57e0*/  UIMAD.WIDE.U32 UR6, UR13, UR11, URZ ;  /* 0x0000000b0d0672a5 */ /* 0x000fe4000f8e00ff */
[----:B------:R-:W-:Y:S02]  /*57f0*/  @!UP3 USEL UR8, UR14, UR4, !UP0 ;  /* 0x000000040e08b287 */ /* 0x000fe4000c000000 */
[----:B------:R-:W-:Y:S03]  /*5800*/  @!UP3 UISETP.NE.AND UP0, UPT, UR10, 0x1, UPT ;  /* 0x000000010a00b88c */ /* 0x000fe6000bf05270 */
[----:B------:R-:W-:Y:S02]  /*5810*/  @!UP3 UMOV UR6, UR7 ;  /* 0x000000070006bc82 */ /* 0x000fe40008000000 */
[----:B------:R-:W3:Y:S02]  /*5820*/  @!UP3 LDCU UR4, c[0x0][0xb20] ;  /* 0x00016400ff04b7ac */ /* 0x000ee40008000800 */
[----:B---3--:R-:W-:Y:S04]  /*5830*/  @!UP3 USHF.R.U32.HI UR6, URZ, UR4, UR6 ;  /* 0x00000004ff06b299 */ /* 0x008fe80008011606 */
[----:B------:R-:W-:Y:S04]  /*5840*/  @!UP3 USEL UR6, UR13, UR6, !UP0 ;  /* 0x000000060d06b287 */ /* 0x000fe8000c000000 */
[----:B------:R-:W-:Y:S02]  /*5850*/  @!UP3 UIADD3 UR4, UPT, UPT, -UR8, UR6, URZ ;  /* 0x000000060804b290 */ /* 0x000fe4000fffe1ff */
[----:B------:R-:W-:Y:S02]  /*5860*/  @!UP3 UIADD3 UR6, UPT, UPT, UR8, -UR6, URZ ;  /* 0x800000060806b290 */ /* 0x000fe4000fffe0ff */
[----:B------:R-:W-:Y:S02]  /*5870*/  @!UP3 UIMAD UR14, UR4, UR5, UR14 ;  /* 0x00000005040eb2a4 */ /* 0x000fe4000f8e020e */
[----:B------:R-:W-:Y:S01]  /*5880*/  @!UP3 UIMAD UR13, UR6, UR10, UR13 ;  /* 0x0000000a060db2a4 */ /* 0x000fe2000f8e020d */
[----:B------:R-:W-:Y:S11]  /*5890*/  BRA.U UP1, `(.L_x_90) ;  /* 0x0000000101107547 */ /* 0x000ff6000b800000 */
[----:B------:R-:W-:Y:S04]  /*58a0*/  MOV R6, UR53 ;  /* 0x0000003500067c02 */ /* 0x000fe80008000f00 */
[----:B------:R-:W-:Y:S04]  /*58b0*/  SHF.L.U32 R6, R6, 0x1f, RZ ;  /* 0x0000001f06067819 */ /* 0x000fe800000006ff */
[----:B------:R-:W3:Y:S02]  /*58c0*/  SYNCS.PHASECHK.TRANS64.TRYWAIT P2, [UR21+0x68], R6 ;  /* 0x00006806ff0075a7 */ /* 0x000ee40008041115 */
[----:B---3--:R-:W-:Y:S05]  /*58d0*/  @!P2 BRA `(.L_x_91) ;  /* 0x0000006800f4a947 */ /* 0x008fea0003800000 */
.L_x_90:
[----:B------:R-:W-:Y:S05]  /*58e0*/  @!P1 BRA `(.L_x_92) ;  /* 0x0000000000309947 */ /* 0x000fea0003800000 */
[----:B------:R-:W-:Y:S01]  /*58f0*/  ISETP.NE.U32.AND P1, PT, R2, RZ, PT ;  /* 0x000000ff0200720c */ /* 0x000fe20003f25070 */
[----:B------:R-:W3:Y:S01]  /*5900*/  LDCU.64 UR4, c[0x0][0x358] ;  /* 0x00006b00ff0477ac */ /* 0x000ee20008000a00 */
[----:B------:R-:W-:Y:S02]  /*5910*/  IMAD.MOV.U32 R26, RZ, RZ, 0x1 ;  /* 0x00000001ff1a7424 */ /* 0x000fe400078e00ff */
[----:B------:R-:W-:Y:S11]  /*5920*/  ISETP.NE.AND.EX P1, PT, R3, RZ, PT, P1 ;  /* 0x000000ff0300720c */ /* 0x000ff60003f25310 */
[----:B------:R-:W-:Y:S02]  /*5930*/  @!UPT UIADD3 URZ, UPT, UPT, URZ, URZ, URZ ;  /* 0x000000fffffff290 */ /* 0x000fe4000fffe0ff */
[----:B------:R-:W4:Y:S01]  /*5940*/  @P1 LDC.64 R8, c[0x0][0x888] ;  /* 0x00022200ff081b82 */ /* 0x000f220000000a00 */
[----:B-1----:R-:W-:Y:S04]  /*5950*/  @P1 IMAD R0, R4, UR60, RZ ;  /* 0x0000003c04001c24 */ /* 0x002fe8000f8e02ff */
[----:B----4-:R-:W-:Y:S04]  /*5960*/  @P1 IMAD.WIDE R8, R0, 0x4, R8 ;  /* 0x0000000400081825 */ /* 0x010fe800078e0208 */
[----:B------:R-:W-:Y:S01]  /*5970*/  HFMA2 R0, -RZ, RZ, 0, 5.9604644775390625e-08 ;  /* 0x00000001ff007431 */ /* 0x000fe200000001ff */
[----:B---3-5:R3:W5:Y:S04]  /*5980*/  @P1 LDG.E R27, desc[UR4][R8.64] ;  /* 0x00000004081b1981 */ /* 0x028768000c1e1900 */
[----:B------:R-:W-:Y:S01]  /*5990*/  @!P1 PRMT R26, R0, 0x7610, R26 ;  /* 0x00007610001a9816 */ /* 0x000fe2000000001a */
[----:B---3--:R-:W4:Y:S06]  /*59a0*/  @!P1 LDC R27, c[0x0][0x880] ;  /* 0x00022000ff1b9b82 */ /* 0x008f2c0000000800 */
.L_x_92:
[----:B----45:R-:W-:Y:S01]  /*59b0*/  @!P0 FSETP.EQ.AND P1, PT, R27, RZ, PT ;  /* 0x000000ff1b00820b */ /* 0x030fe20003f22000 */
[----:B------:R-:W-:Y:S01]  /*59c0*/  @!UPT UIADD3 URZ, UPT, UPT, URZ, URZ, URZ ;  /* 0x000000fffffff290 */ /* 0x000fe2000fffe0ff */
[----:B------:R-:W-:Y:S11]  /*59d0*/  @!P0 BRA `(.L_x_93) ;  /* 0x0000000000188947 */ /* 0x000ff60003800000 */
[----:B------:R-:W-:Y:S02]  /*59e0*/  LOP3.LUT P0, RZ, R26, 0xff, RZ, 0xc0, !PT ;  /* 0x000000ff1aff7812 */ /* 0x000fe4000780c0ff */
[----:B------:R-:W-:Y:S04]  /*59f0*/  ISETP.NE.U32.AND P1, PT, R2, RZ, PT ;  /* 0x000000ff0200720c */ /* 0x000fe80003f25070 */
[----:B------:R-:W-:Y:S04]  /*5a00*/  ISETP.NE.AND.EX P1, PT, R3, RZ, PT, P1 ;  /* 0x000000ff0300720c */ /* 0x000fe80003f25310 */
[----:B------:R-:W-:Y:S03]  /*5a10*/  PLOP3.LUT P1, PT, P1, PT, PT, 0x8, 0x80 ;  /* 0x000000000080781c */ /* 0x000fe60000f2e170 */
[----:B------:R-:W-:Y:S11]  /*5a20*/  @P0 FSETP.EQ.AND P1, PT, R27, RZ, PT ;  /* 0x000000ff1b00020b */ /* 0x000ff60003f22000 */
[----:B------:R-:W-:Y:S02]  /*5a30*/  @!UPT UIADD3 URZ, UPT, UPT, URZ, URZ, URZ ;  /* 0x000000fffffff290 */ /* 0x000fe4000fffe0ff */
.L_x_93:
[----:B------:R-:W3:Y:S01]  /*5a40*/  SYNCS.PHASECHK.TRANS64.TRYWAIT P2, [UR21+0x40], R10 ;  /* 0x0000400aff0075a7 */ /* 0x000ee20008041115 */
[----:B------:R-:W-:Y:S04]  /*5a50*/  ELECT P0, URZ, PT ;  /* 0x0000000000ff782f */ /* 0x000fe80003800000 */
[----:B------:R-:W-:Y:S11]  /*5a60*/  PLOP3.LUT P1, PT, P1, P0, PT, 0xf2, 0x2f ;  /* 0x00000000002f781c */ /* 0x000ff60000f21e72 */
[----:B------:R-:W-:Y:S02]  /*5a70*/  @!UPT UIADD3 URZ, UPT, UPT, URZ, URZ, URZ ;  /* 0x000000fffffff290 */ /* 0x000fe4000fffe0ff */
[----:B------:R-:W-:Y:S05]  /*5a80*/  @!P1 IADD3 R8, P0, PT, R16, 0x580, RZ ;  /* 0x0000058010089810 */ /* 0x000fea0007f1e0ff */
[----:B-1----:R-:W-:Y:S01]  /*5a90*/  @!P1 IMAD.X R6, RZ, RZ, R17, P0 ;  /* 0x000000ffff069224 */ /* 0x002fe200000e0611 */
[----:B---3--:R-:W-:Y:S07]  /*5aa0*/  @!P2 BRA `(.L_x_94) ;  /* 0x000000680098a947 */ /* 0x008fee0003800000 */
.L_x_216:
[----:B------:R-:W-:Y:S01]  /*5ab0*/  @!P1 R2UR UR5, R8 ;  /* 0x00000000080592ca */ /* 0x000fe200000e0000 */
[----:B------:R-:W-:Y:S01]  /*5ac0*/  VOTEU.ALL UP0, P1 ;  /* 0x0000000000ff7886 */ /* 0x000fe20000800000 */
[----:B------:R-:W-:Y:S01]  /*5ad0*/  @!P1 R2UR UR4, R6 ;  /* 0x00000000060492ca */ /* 0x000fe200000e0000 */
[----:B------:R-:W-:Y:S01]  /*5ae0*/  UMOV UR16, 0x0 ;  /* 0x0000000000107882 */ /* 0x000fe20000000000 */
[----:B------:R-:W-:Y:S01]  /*5af0*/  UMOV UR17, 0x10000000 ;  /* 0x1000000000117882 */ /* 0x000fe20000000000 */
[----:B------:R-:W-:Y:S01]  /*5b00*/  UMOV UR52, UR60 ;  /* 0x0000003c00347c82 */ /* 0x000fe20008000000 */
[----:B------:R-:W-:Y:S01]  /*5b10*/  @!UP0 UIADD3 UR48, UPT, UPT, UR21, 0x200, URZ ;  /* 0x0000020015308890 */ /* 0x000fe2000fffe0ff */
[----:B------:R-:W-:Y:S01]  /*5b20*/  R2UR UR6, R59 ;  /* 0x000000003b0672ca */ /* 0x000fe200000e0000 */
[----:B------:R-:W-:Y:S01]  /*5b30*/  @!UP0 UIADD3 UR10, UPT, UPT, UR50, 0x80, URZ ;  /* 0x00000080320a8890 */ /* 0x000fe2000fffe0ff */
[----:B-1----:R-:W-:Y:S01]  /*5b40*/  @!P1 IMAD.MOV.U32 R0, RZ, RZ, 0x2000 ;  /* 0x00002000ff009424 */ /* 0x002fe200078e00ff */
[----:B------:R-:W-:Y:S01]  /*5b50*/  @!UP0 UIADD3 UR8, UPT, UPT, UR21, 0x1200, URZ ;  /* 0x0000120015088890 */ /* 0x000fe2000fffe0ff */
[----:B------:R-:W-:Y:S02]  /*5b60*/  VOTEU.ALL UP0, P1 ;  /* 0x0000000000ff7886 */ /* 0x000fe40000800000 */
[----:B------:R-:W-:Y:S01]  /*5b70*/  IMAD.U32 R8, RZ, RZ, UR5 ;  /* 0x00000005ff087e24 */ /* 0x000fe2000f8e00ff */
[----:B------:R-:W-:Y:S01]  /*5b80*/  UMOV UR9, UR49 ;  /* 0x0000003100097c82 */ /* 0x000fe20008000000 */
[----:B------:R-:W-:Y:S01]  /*5b90*/  IMAD.U32 R9, RZ, RZ, UR4 ;  /* 0x00000004ff097e24 */ /* 0x000fe2000f8e00ff */
[----:B------:R-:W-:Y:S01]  /*5ba0*/  UMOV UR11, UR51 ;  /* 0x00000033000b7c82 */ /* 0x000fe20008000000 */
[----:B------:R-:W-:Y:S01]  /*5bb0*/  UMOV UR12, UR60 ;  /* 0x0000003c000c7c82 */ /* 0x000fe20008000000 */
[----:B------:R-:W-:Y:S02]  /*5bc0*/  @!P1 R2UR UR4, R8 ;  /* 0x00000000080492ca */ /* 0x000fe400000e0000 */
[----:B------:R-:W-:Y:S01]  /*5bd0*/  @!P1 R2UR UR5, R9 ;  /* 0x00000000090592ca */ /* 0x000fe200000e0000 */
[----:B------:R-:W-:Y:S01]  /*5be0*/  UPRMT UR6, UR6, 0x654, UR49 ;  /* 0x0000065406067896 */ /* 0x000fe20008000031 */
[----:B------:R-:W-:Y:S05]  /*5bf0*/  @!P1 IADD3 R8, P0, PT, R16, 0x580, RZ ;  /* 0x0000058010089810 */ /* 0x000fea0007f1e0ff */
[----:B------:R-:W-:Y:S06]  /*5c00*/  @!P1 IMAD.X R6, RZ, RZ, R17, P0 ;  /* 0x000000ffff069224 */ /* 0x000fec00000e0611 */
[----:B------:R1:W-:Y:S01]  /*5c10*/  @!UP0 UTMALDG.3D [UR48], [UR4], desc[UR16] ;  /* 0x00001030040085b4 */ /* 0x0003e20008011000 */
[----:B------:R-:W-:Y:S05]  /*5c20*/  VOTEU.ALL UP0, P1 ;  /* 0x0000000000ff7886 */ /* 0x000fea0000800000 */
[----:B------:R1:W-:Y:S01]  /*5c30*/  @!UP0 UTMALDG.3D [UR8], [UR4], desc[UR16] ;  /* 0x00001008040085b4 */ /* 0x0003e20008011000 */
[----:B------:R1:W-:Y:S01]  /*5c40*/  @!P1 SYNCS.ARRIVE.TRANS64.RED.A0TR RZ, [UR21+0x20], R0 ;  /* 0x00002000ffff99a7 */ /* 0x0003e20008300415 */
[----:B------:R-:W-:Y:S01]  /*5c50*/  SYNCS.ARRIVE.TRANS64.RED.A1T0 RZ, [UR6], RZ ;  /* 0x000000ffffff79a7 */ /* 0x000fe20008100406 */
[----:B------:R-:W3:Y:S02]  /*5c60*/  SYNCS.PHASECHK.TRANS64.TRYWAIT P2, [UR21+0x48], R10 ;  /* 0x0000480aff0075a7 */ /* 0x000ee40008041115 */
[----:B-1-3--:R-:W-:Y:S05]  /*5c70*/  @!P2 BRA `(.L_x_95) ;  /* 0x00000068003ca947 */ /* 0x00afea0003800000 */
.L_x_218:
        /* <DEDUP_REMOVED lines=10> */
[----:B------:R-:W-:Y:S02]  /*5d20*/  @!UP0 UIADD3 UR10, UPT, UPT, UR50, 0x90, URZ ;  /* 0x00000090320a8890 */ /* 0x000fe4000fffe0ff */
[----:B------:R-:W-:Y:S01]  /*5d30*/  @!UP0 UIADD3 UR8, UPT, UPT, UR21, 0x3200, URZ ;  /* 0x0000320015088890 */ /* 0x000fe2000fffe0ff */
[----:B------:R-:W-:Y:S01]  /*5d40*/  IMAD.U32 R8, RZ, RZ, UR5 ;  /* 0x00000005ff087e24 */ /* 0x000fe2000f8e00ff */
[----:B------:R-:W-:Y:S01]  /*5d50*/  VOTEU.ALL UP0, P1 ;  /* 0x0000000000ff7886 */ /* 0x000fe20000800000 */
[----:B------:R-:W-:Y:S01]  /*5d60*/  IMAD.U32 R9, RZ, RZ, UR4 ;  /* 0x00000004ff097e24 */ /* 0x000fe2000f8e00ff */
[----:B------:R-:W-:Y:S01]  /*5d70*/  UMOV UR44, UR60 ;  /* 0x0000003c002c7c82 */ /* 0x000fe20008000000 */
[----:B------:R-:W-:Y:S01]  /*5d80*/  UMOV UR9, UR41 ;  /* 0x0000002900097c82 */ /* 0x000fe20008000000 */
[----:B------:R-:W-:Y:S01]  /*5d90*/  @!P1 R2UR UR4, R8 ;  /* 0x00000000080492ca */ /* 0x000fe200000e0000 */
[----:B------:R-:W-:Y:S01]  /*5da0*/  UMOV UR11, UR51 ;  /* 0x00000033000b7c82 */ /* 0x000fe20008000000 */
[----:B------:R-:W-:Y:S01]  /*5db0*/  @!P1 R2UR UR5, R9 ;  /* 0x00000000090592ca */ /* 0x000fe200000e0000 */
[----:B------:R-:W-:Y:S01]  /*5dc0*/  UMOV UR12, UR60 ;  /* 0x0000003c000c7c82 */ /* 0x000fe20008000000 */
[----:B------:R-:W-:Y:S01]  /*5dd0*/  UPRMT UR7, UR7, 0x654, UR41 ;  /* 0x0000065407077896 */ /* 0x000fe20008000029 */
[----:B------:R-:W-:Y:S05]  /*5de0*/  @!P1 IADD3 R8, P0, PT, R16, 0x580, RZ ;  /* 0x0000058010089810 */ /* 0x000fea0007f1e0ff */
[----:B------:R-:W-:Y:S05]  /*5df0*/  @!P1 IMAD.X R6, RZ, RZ, R17, P0 ;  /* 0x000000ffff069224 */ /* 0x000fea00000e0611 */
[----:B------:R1:W-:Y:S01]  /*5e00*/  @!UP0 UTMALDG.3D [UR40], [UR4], desc[UR16] ;  /* 0x00001028040085b4 */ /* 0x0003e20008011000 */
[----:B------:R-:W-:Y:S05]  /*5e10*/  VOTEU.ALL UP0, P1 ;  /* 0x0000000000ff7886 */ /* 0x000fea0000800000 */
[----:B------:R1:W-:Y:S01]  /*5e20*/  @!UP0 UTMALDG.3D [UR8], [UR4], desc[UR16] ;  /* 0x00001008040085b4 */ /* 0x0003e20008011000 */
[----:B------:R1:W-:Y:S01]  /*5e30*/  @!P1 SYNCS.ARRIVE.TRANS64.RED.A0TR RZ, [UR21+0x28], R0 ;  /* 0x00002800ffff99a7 */ /* 0x0003e20008300415 */
[----:B------:R-:W-:Y:S01]  /*5e40*/  SYNCS.ARRIVE.TRANS64.RED.A1T0 RZ, [UR7], RZ ;  /* 0x000000ffffff79a7 */ /* 0x000fe20008100407 */
[----:B------:R-:W3:Y:S02]  /*5e50*/  SYNCS.PHASECHK.TRANS64.TRYWAIT P2, [UR21+0x50], R10 ;  /* 0x0000500aff0075a7 */ /* 0x000ee40008041115 */
[----:B-1-3--:R-:W-:Y:S05]  /*5e60*/  @!P2 BRA `(.L_x_96) ;  /* 0x0000006400d8a947 */ /* 0x00afea0003800000 */
.L_x_220:
[----:B------:R-:W-:Y:S01]  /*5e70*/  @!P1 R2UR UR5, R8 ;  /* 0x00000000080592ca */ /* 0x000fe200000e0000 */
[----:B------:R-:W-:Y:S01]  /*5e80*/  VOTEU.ALL UP0, P1 ;  /* 0x0000000000ff7886 */ /* 0x000fe20000800000 */
[----:B------:R-:W-:Y:S01]  /*5e90*/  @!P1 R2UR UR4, R6 ;  /* 0x00000000060492ca */ /* 0x000fe200000e0000 */
[----:B------:R-:W-:Y:S01]  /*5ea0*/  UMOV UR16, 0x0 ;  /* 0x0000000000107882 */ /* 0x000fe20000000000 */
[----:B------:R-:W-:Y:S01]  /*5eb0*/  R2UR UR8, R59 ;  /* 0x000000003b0872ca */ /* 0x000fe200000e0000 */
[----:B------:R-:W-:Y:S01]  /*5ec0*/  UMOV UR17, 0x10000000 ;  /* 0x1000000000117882 */ /* 0x000fe20000000000 */
[----:B------:R-:W-:Y:S01]  /*5ed0*/  @!UP0 UIADD3 UR34, UPT, UPT, UR50, 0x20, URZ ;  /* 0x0000002032228890 */ /* 0x000fe2000fffe0ff */
[----:B-1----:R-:W-:Y:S01]  /*5ee0*/  @!P1 IMAD.MOV.U32 R0, RZ, RZ, 0x2000 ;  /* 0x00002000ff009424 */ /* 0x002fe200078e00ff */
[----:B------:R-:W-:Y:S02]  /*5ef0*/  @!UP0 UIADD3 UR32, UPT, UPT, UR21, 0x4200, URZ ;  /* 0x0000420015208890 */ /* 0x000fe4000fffe0ff */
[----:B------:R-:W-:Y:S01]  /*5f00*/  @!UP0 UIADD3 UR10, UPT, UPT, UR50, 0xa0, URZ ;  /* 0x000000a0320a8890 */ /* 0x000fe2000fffe0ff */
[----:B------:R-:W-:Y:S02]  /*5f10*/  UMOV UR35, UR51 ;  /* 0x0000003300237c82 */ /* 0x000fe40008000000 */
[----:B------:R-:W-:Y:S01]  /*5f20*/  IMAD.U32 R8, RZ, RZ, UR5 ;  /* 0x00000005ff087e24 */ /* 0x000fe2000f8e00ff */
[----:B------:R-:W-:Y:S01]  /*5f30*/  UMOV UR36, UR60 ;  /* 0x0000003c00247c82 */ /* 0x000fe20008000000 */
[----:B------:R-:W-:Y:S01]  /*5f40*/  IMAD.U32 R9, RZ, RZ, UR4 ;  /* 0x00000004ff097e24 */ /* 0x000fe2000f8e00ff */
[----:B------:R-:W-:Y:S01]  /*5f50*/  UMOV UR9, UR33 ;  /* 0x0000002100097c82 */ /* 0x000fe20008000000 */
[----:B------:R-:W-:Y:S01]  /*5f60*/  UPRMT UR29, UR8, 0x654, UR33 ;  /* 0x00000654081d7896 */ /* 0x000fe20008000021 */
[----:B------:R-:W-:Y:S01]  /*5f70*/  @!P1 R2UR UR4, R8 ;  /* 0x00000000080492ca */ /* 0x000fe200000e0000 */
[----:B------:R-:W-:Y:S01]  /*5f80*/  @!UP0 UIADD3 UR8, UPT, UPT, UR21, 0x5200, URZ ;  /* 0x0000520015088890 */ /* 0x000fe2000fffe0ff */
[----:B------:R-:W-:Y:S01]  /*5f90*/  @!P1 R2UR UR5, R9 ;  /* 0x00000000090592ca */ /* 0x000fe200000e0000 */
[----:B------:R-:W-:Y:S01]  /*5fa0*/  VOTEU.ALL UP0, P1 ;  /* 0x0000000000ff7886 */ /* 0x000fe20000800000 */
[----:B------:R-:W-:Y:S01]  /*5fb0*/  UMOV UR11, UR51 ;  /* 0x00000033000b7c82 */ /* 0x000fe20008000000 */
[----:B------:R-:W-:Y:S01]  /*5fc0*/  UMOV UR12, UR60 ;  /* 0x0000003c000c7c82 */ /* 0x000fe20008000000 */
[----:B------:R-:W-:Y:S05]  /*5fd0*/  @!P1 IADD3 R8, P0, PT, R16, 0x580, RZ ;  /* 0x0000058010089810 */ /* 0x000fea0007f1e0ff */
[----:B------:R-:W-:Y:S04]  /*5fe0*/  @!P1 IMAD.X R6, RZ, RZ, R17, P0 ;  /* 0x000000ffff069224 */ /* 0x000fe800000e0611 */
[----:B------:R1:W-:Y:S01]  /*5ff0*/  @!UP0 UTMALDG.3D [UR32], [UR4], desc[UR16] ;  /* 0x00001020040085b4 */ /* 0x0003e20008011000 */
[----:B------:R-:W-:Y:S05]  /*6000*/  VOTEU.ALL UP0, P1 ;  /* 0x0000000000ff7886 */ /* 0x000fea0000800000 */
[----:B------:R1:W-:Y:S01]  /*6010*/  @!UP0 UTMALDG.3D [UR8], [UR4], desc[UR16] ;  /* 0x00001008040085b4 */ /* 0x0003e20008011000 */
[----:B------:R1:W-:Y:S01]  /*6020*/  @!P1 SYNCS.ARRIVE.TRANS64.RED.A0TR RZ, [UR21+0x30], R0 ;  /* 0x00003000ffff99a7 */ /* 0x0003e20008300415 */
[----:B------:R-:W-:Y:S01]  /*6030*/  SYNCS.ARRIVE.TRANS64.RED.A1T0 RZ, [UR29], RZ ;  /* 0x000000ffffff79a7 */ /* 0x000fe2000810041d */
[----:B------:R-:W3:Y:S02]  /*6040*/  SYNCS.PHASECHK.TRANS64.TRYWAIT P2, [UR21+0x58], R10 ;  /* 0x0000580aff0075a7 */ /* 0x000ee40008041115 */
[----:B-1-3--:R-:W-:Y:S05]  /*6050*/  @!P2 BRA `(.L_x_97) ;  /* 0x000000640074a947 */ /* 0x00afea0003800000 */
.L_x_222:
        /* <DEDUP_REMOVED lines=22> */
[----:B------:R-:W-:Y:S02]  /*61c0*/  SHF.L.U32 R9, RZ, 0x1f, RZ ;  /* 0x0000001fff097819 */ /* 0x000fe400000006ff */
[----:B------:R-:W-:Y:S05]  /*61d0*/  @!P1 IADD3 R8, P0, PT, R16, 0x580, RZ ;  /* 0x0000058010089810 */ /* 0x000fea0007f1e0ff */
[----:B------:R-:W-:Y:S02]  /*61e0*/  @!P1 IMAD.X R6, RZ, RZ, R17, P0 ;  /* 0x000000ffff069224 */ /* 0x000fe400000e0611 */
[----:B------:R1:W-:Y:S01]  /*61f0*/  @!UP0 UTMALDG.3D [UR24], [UR4], desc[UR16] ;  /* 0x00001018040085b4 */ /* 0x0003e20008011000 */
[----:B------:R-:W-:Y:S05]  /*6200*/  VOTEU.ALL UP0, P1 ;  /* 0x0000000000ff7886 */ /* 0x000fea0000800000 */
[----:B------:R1:W-:Y:S01]  /*6210*/  @!UP0 UTMALDG.3D [UR8], [UR4], desc[UR16] ;  /* 0x00001008040085b4 */ /* 0x0003e20008011000 */
[----:B------:R1:W-:Y:S01]  /*6220*/  @!P1 SYNCS.ARRIVE.TRANS64.RED.A0TR RZ, [UR21+0x38], R0 ;  /* 0x00003800ffff99a7 */ /* 0x0003e20008300415 */
[----:B------:R-:W-:Y:S01]  /*6230*/  SYNCS.ARRIVE.TRANS64.RED.A1T0 RZ, [UR30], RZ ;  /* 0x000000ffffff79a7 */ /* 0x000fe2000810041e */
[----:B------:R-:W3:Y:S02]  /*6240*/  SYNCS.PHASECHK.TRANS64.TRYWAIT P2, [UR21+0x40], R9 ;  /* 0x00004009ff0075a7 */ /* 0x000ee40008041115 */
[----:B-1-3--:R-:W-:Y:S05]  /*6250*/  @!P2 BRA `(.L_x_98) ;  /* 0x00000064000ca947 */ /* 0x00afea0003800000 */
.L_x_224:
[----:B------:R-:W-:Y:S01]  /*6260*/  @!P1 R2UR UR5, R8 ;  /* 0x00000000080592ca */ /* 0x000fe200000e0000 */
[----:B------:R-:W-:Y:S01]  /*6270*/  VOTEU.ALL UP0, P1 ;  /* 0x0000000000ff7886 */ /* 0x000fe20000800000 */
[----:B------:R-:W-:Y:S01]  /*6280*/  @!P1 R2UR UR4, R6 ;  /* 0x00000000060492ca */ /* 0x000fe200000e0000 */
[----:B------:R-:W-:Y:S01]  /*6290*/  UMOV UR26, 0x0 ;  /* 0x00000000001a7882 */ /* 0x000fe20000000000 */
[----:B------:R-:W-:Y:S01]  /*62a0*/  UMOV UR27, 0x10000000 ;  /* 0x10000000001b7882 */ /* 0x000fe20000000000 */
[----:B------:R-:W-:Y:S01]  /*62b0*/  UMOV UR17, UR49 ;  /* 0x0000003100117c82 */ /* 0x000fe20008000000 */
[----:B------:R-:W-:Y:S01]  /*62c0*/  @!UP0 UIADD3 UR18, UPT, UPT, UR50, 0x40, URZ ;  /* 0x0000004032128890 */ /* 0x000fe2000fffe0ff */
[----:B-1----:R-:W-:Y:S01]  /*62d0*/  @!P1 IMAD.MOV.U32 R0, RZ, RZ, 0x2000 ;  /* 0x00002000ff009424 */ /* 0x002fe200078e00ff */
[----:B------:R-:W-:Y:S01]  /*62e0*/  @!UP0 UIADD3 UR16, UPT, UPT, UR21, 0x200, URZ ;  /* 0x0000020015108890 */ /* 0x000fe2000fffe0ff */
[----:B------:R-:W-:Y:S01]  /*62f0*/  @!P1 IADD3 R8, P0, PT, R16, 0x580, RZ ;  /* 0x0000058010089810 */ /* 0x000fe20007f1e0ff */
        /* <DEDUP_REMOVED lines=11> */
[----:B------:R-:W-:Y:S01]  /*63b0*/  UMOV UR12, UR60 ;  /* 0x0000003c000c7c82 */ /* 0x000fe20008000000 */
[----:B------:R-:W-:Y:S10]  /*63c0*/  @!P1 IMAD.X R6, RZ, RZ, R17, P0 ;  /* 0x000000ffff069224 */ /* 0x000ff400000e0611 */
[----:B------:R1:W-:Y:S01]  /*63d0*/  @!UP0 UTMALDG.3D [UR16], [UR4], desc[UR26] ;  /* 0x00001a10040085b4 */ /* 0x0003e20008011000 */
[----:B------:R-:W-:Y:S05]  /*63e0*/  VOTEU.ALL UP0, P1 ;  /* 0x0000000000ff7886 */ /* 0x000fea0000800000 */
[----:B------:R1:W-:Y:S01]  /*63f0*/  @!UP0 UTMALDG.3D [UR8], [UR4], desc[UR26] ;  /* 0x00001a08040085b4 */ /* 0x0003e20008011000 */
[----:B------:R1:W-:Y:S01]  /*6400*/  @!P1 SYNCS.ARRIVE.TRANS64.RED.A0TR RZ, [UR21+0x20], R0 ;  /* 0x00002000ffff99a7 */ /* 0x0003e20008300415 */
[----:B------:R-:W-:Y:S01]  /*6410*/  SYNCS.ARRIVE.TRANS64.RED.A1T0 RZ, [UR6], RZ ;  /* 0x000000ffffff79a7 */ /* 0x000fe20008100406 */
[----:B------:R-:W3:Y:S02]  /*6420*/  SYNCS.PHASECHK.TRANS64.TRYWAIT P2, [UR21+0x48], R9 ;  /* 0x00004809ff0075a7 */ /* 0x000ee40008041115 */
[----:B-1-3--:R-:W-:Y:S05]  /*6430*/  @!P2 BRA `(.L_x_99) ;  /* 0x0000006000aca947 */ /* 0x00afea0003800000 */
.L_x_226:
        /* <DEDUP_REMOVED lines=30> */
.L_x_228:
        /* <DEDUP_REMOVED lines=9> */
[----:B------:R-:W-:Y:S01]  /*66b0*/  VIADD R14, R14, 0x1 ;  /* 0x000000010e0e7836 */ /* 0x000fe20000000000 */
        /* <DEDUP_REMOVED lines=11> */
[----:B------:R-:W-:Y:S11]  /*6770*/  UMOV UR12, UR60 ;  /* 0x0000003c000c7c82 */ /* 0x000ff60008000000 */
[----:B------:R1:W-:Y:S01]  /*6780*/  @!UP0 UTMALDG.3D [UR16], [UR4], desc[UR6] ;  /* 0x00000610040085b4 */ /* 0x0003e20008011000 */
[----:B------:R-:W-:Y:S05]  /*6790*/  VOTEU.ALL UP0, P1 ;  /* 0x0000000000ff7886 */ /* 0x000fea0000800000 */
[----:B------:R1:W-:Y:S01]  /*67a0*/  @!UP0 UTMALDG.3D [UR8], [UR4], desc[UR6] ;  /* 0x00000608040085b4 */ /* 0x0003e20008011000 */
[----:B------:R1:W-:Y:S01]  /*67b0*/  @!P1 SYNCS.ARRIVE.TRANS64.RED.A0TR RZ, [UR21+0x30], R0 ;  /* 0x00003000ffff99a7 */ /* 0x0003e20008300415 */
[----:B------:R-:W-:Y:S01]  /*67c0*/  SYNCS.ARRIVE.TRANS64.RED.A1T0 RZ, [UR29], RZ ;  /* 0x000000ffffff79a7 */ /* 0x000fe2000810041d */
[----:B------:R-:W3:Y:S02]  /*67d0*/  SYNCS.PHASECHK.TRANS64.TRYWAIT P0, [UR21+0x58], R9 ;  /* 0x00005809ff0075a7 */ /* 0x000ee40008001115 */
[----:B-1-3--:R-:W-:Y:S05]  /*67e0*/  @!P0 BRA `(.L_x_101) ;  /* 0x0000005c00f08947 */ /* 0x00afea0003800000 */
.L_x_230:
[----:B------:R-:W-:Y:S01]  /*67f0*/  UPLOP3.LUT UP1, UPT, UPT, UPT, UPT, 0x80, 0x8 ;  /* 0x000000000008789c */ /* 0x000fe20003f2f070 */
[----:B------:R-:W-:Y:S01]  /*6800*/  @!P1 IADD3 R6, P0, PT, R16, 0x580, RZ ;  /* 0x0000058010069810 */ /* 0x000fe20007f1e0ff */
[----:B------:R-:W-:Y:S01]  /*6810*/  UMOV UR6, 0x0 ;  /* 0x0000000000067882 */ /* 0x000fe20000000000 */
[----:B------:R-:W-:Y:S01]  /*6820*/  VOTEU.ALL UP0, P1 ;  /* 0x0000000000ff7886 */ /* 0x000fe20000800000 */
[----:B------:R-:W-:Y:S01]  /*6830*/  UMOV UR7, 0x10000000 ;  /* 0x1000000000077882 */ /* 0x000fe20000000000 */
[----:B------:R-:W-:Y:S01]  /*6840*/  @!P1 R2UR UR5, R6 ;  /* 0x00000000060592ca */ /* 0x000fe200000e0000 */
[----:B-1----:R-:W-:Y:S01]  /*6850*/  @!P1 IMAD.X R0, RZ, RZ, R17, P0 ;  /* 0x000000ffff009224 */ /* 0x002fe200000e0611 */
[----:B------:R-:W-:Y:S01]  /*6860*/  UMOV UR17, UR25 ;  /* 0x0000001900117c82 */ /* 0x000fe20008000000 */
[----:B------:R-:W-:Y:S01]  /*6870*/  @!UP0 UIADD3 UR18, UPT, UPT, UR50, 0x70, URZ ;  /* 0x0000007032128890 */ /* 0x000fe2000fffe0ff */
[----:B------:R-:W-:Y:S01]  /*6880*/  R2UR UR26, R57 ;  /* 0x00000000391a72ca */ /* 0x000fe200000e0000 */
[----:B------:R-:W-:Y:S01]  /*6890*/  @!UP0 UIADD3 UR16, UPT, UPT, UR21, 0x6200, URZ ;  /* 0x0000620015108890 */ /* 0x000fe2000fffe0ff */
[----:B------:R-:W-:Y:S01]  /*68a0*/  @!P1 R2UR UR4, R0 ;  /* 0x00000000000492ca */ /* 0x000fe200000e0000 */
[----:B------:R-:W-:Y:S01]  /*68b0*/  @!UP0 UIADD3 UR10, UPT, UPT, UR50, 0xf0, URZ ;  /* 0x000000f0320a8890 */ /* 0x000fe2000fffe0ff */
[----:B------:R-:W-:Y:S01]  /*68c0*/  R2UR UR24, R58 ;  /* 0x000000003a1872ca */ /* 0x000fe200000e0000 */
[----:B------:R-:W-:Y:S01]  /*68d0*/  @!UP0 UIADD3 UR8, UPT, UPT, UR21, 0x7200, URZ ;  /* 0x0000720015088890 */ /* 0x000fe2000fffe0ff */
[----:B------:R-:W-:Y:S01]  /*68e0*/  ISETP.NE.AND P0, PT, R14, 0x2, PT ;  /* 0x000000020e00780c */ /* 0x000fe20003f05270 */
[----:B------:R-:W-:Y:S01]  /*68f0*/  VOTEU.ALL UP0, P1 ;  /* 0x0000000000ff7886 */ /* 0x000fe20000800000 */
[----:B------:R-:W-:Y:S01]  /*6900*/  UMOV UR19, UR51 ;  /* 0x0000003300137c82 */ /* 0x000fe20008000000 */
[----:B------:R-:W-:Y:S01]  /*6910*/  IMAD.U32 R8, RZ, RZ, UR5 ;  /* 0x00000005ff087e24 */ /* 0x000fe2000f8e00ff */
[----:B------:R-:W-:Y:S01]  /*6920*/  UMOV UR20, UR60 ;  /* 0x0000003c00147c82 */ /* 0x000fe20008000000 */
[----:B------:R-:W-:Y:S01]  /*6930*/  UMOV UR9, UR25 ;  /* 0x0000001900097c82 */ /* 0x000fe20008000000 */
[----:B------:R-:W-:Y:S01]  /*6940*/  UMOV UR11, UR51 ;  /* 0x00000033000b7c82 */ /* 0x000fe20008000000 */
[----:B------:R-:W-:Y:S01]  /*6950*/  UMOV UR12, UR60 ;  /* 0x0000003c000c7c82 */ /* 0x000fe20008000000 */
[----:B------:R-:W-:Y:S01]  /*6960*/  SEL R0, RZ, 0x1, P0 ;  /* 0x00000001ff007807 */ /* 0x000fe20000000000 */
[----:B------:R-:W-:Y:S01]  /*6970*/  IMAD.U32 R9, RZ, RZ, UR4 ;  /* 0x00000004ff097e24 */ /* 0x000fe2000f8e00ff */
[----:B------:R-:W-:Y:S01]  /*6980*/  @!P1 R2UR UR4, R8 ;  /* 0x00000000080492ca */ /* 0x000fe200000e0000 */
[----:B------:R-:W-:Y:S01]  /*6990*/  UIADD3 UR27, UPT, UPT, UR13, UR26, URZ ;  /* 0x0000001a0d1b7290 */ /* 0x000fe2000fffe0ff */
[----:B------:R-:W-:Y:S01]  /*69a0*/  LOP3.LUT R13, R13, R0, RZ, 0x3c, !PT ;  /* 0x000000000d0d7212 */ /* 0x000fe200078e3cff */
[----:B------:R-:W-:Y:S01]  /*69b0*/  UMOV UR60, UR31 ;  /* 0x0000001f003c7c82 */ /* 0x000fe20008000000 */
[----:B------:R-:W-:Y:S02]  /*69c0*/  @!P1 R2UR UR5, R9 ;  /* 0x00000000090592ca */ /* 0x000fe400000e0000 */
[----:B------:R-:W-:Y:S11]  /*69d0*/  SEL R14, R14, RZ, P0 ;  /* 0x000000ff0e0e7207 */ /* 0x000ff60000000000 */
[----:B------:R1:W-:Y:S01]  /*69e0*/  @!UP0 UTMALDG.3D [UR16], [UR4], desc[UR6] ;  /* 0x00000610040085b4 */ /* 0x0003e20008011000 */
[----:B------:R-:W-:Y:S05]  /*69f0*/  VOTEU.ALL UP0, P1 ;  /* 0x0000000000ff7886 */ /* 0x000fea0000800000 */
[----:B------:R3:W-:Y:S01]  /*6a00*/  @!UP0 UTMALDG.3D [UR8], [UR4], desc[UR6] ;  /* 0x00000608040085b4 */ /* 0x0007e20008011000 */
[----:B------:R3:W-:Y:S01]  /*6a10*/  @!P1 SYNCS.ARRIVE.TRANS64.RED.A0TR RZ, [UR21+0x38], R7 ;  /* 0x00003807ffff99a7 */ /* 0x0007e20008300415 */
[----:B------:R-:W-:Y:S01]  /*6a20*/  SYNCS.ARRIVE.TRANS64.RED.A1T0 RZ, [UR30], RZ ;  /* 0x000000ffffff79a7 */ /* 0x000fe2000810041e */
[----:B-1----:R-:W-:Y:S01]  /*6a30*/  UIADD3 UR20, UPT, UPT, UR14, UR24, URZ ;  /* 0x000000180e147290 */ /* 0x002fe2000fffe0ff */
[----:B------:R-:W-:Y:S11]  /*6a40*/  BRA.U UP2, `(.L_x_102) ;  /* 0xffffffe9020c7547 */ /* 0x000ff6000b83ffff */
[----:B------:R-:W1:Y:S02]  /*6a50*/  SYNCS.PHASECHK.TRANS64.TRYWAIT P0, [UR21+0x40], R10 ;  /* 0x0000400aff0075a7 */ /* 0x000e640008001115 */
[----:B-1----:R-:W-:Y:S05]  /*6a60*/  @!P0 BRA `(.L_x_103) ;  /* 0x0000005c00688947 */ /* 0x002fea0003800000 */
.L_x_232:
[----:B------:R-:W4:Y:S02]  /*6a70*/  SYNCS.PHASECHK.TRANS64.TRYWAIT P0, [UR21+0x48], R10 ;  /* 0x0000480aff0075a7 */ /* 0x000f240008001115 */
[----:B----4-:R-:W-:Y:S05]  /*6a80*/  @!P0 BRA `(.L_x_104) ;  /* 0x0000005c00788947 */ /* 0x010fea0003800000 */
.L_x_234:
[----:B------:R-:W4:Y:S01]  /*6a90*/  SYNCS.PHASECHK.TRANS64.TRYWAIT P0, [UR21+0x50], R10 ;  /* 0x0000500aff0075a7 */ /* 0x000f220008001115 */
[----:B-1----:R-:W-:Y:S01]  /*6aa0*/  HFMA2 R0, -RZ, RZ, 0, 5.9604644775390625e-08 ;  /* 0x00000001ff007431 */ /* 0x002fe200000001ff */
[----:B----4-:R-:W-:Y:S06]  /*6ab0*/  @!P0 BRA `(.L_x_105) ;  /* 0x0000005c00848947 */ /* 0x010fec0003800000 */
.L_x_236:
[----:B-1----:R-:W-:Y:S02]  /*6ac0*/  MOV R2, UR21 ;  /* 0x0000001500027c02 */ /* 0x002fe40008000f00 */
[----:B------:R-:W-:-:S07]  /*6ad0*/  SHF.L.U32 R0, R0, 0x1f, RZ ;  /* 0x0000001f00007819 */ /* 0x000fce00000006ff */
.L_x_106:
[----:B-1----:R1:W4:Y:S02]  /*6ae0*/  SYNCS.PHASECHK.TRANS64.TRYWAIT P0, [R2+URZ+0x58], R0 ;  /* 0x00005800020075a7 */ /* 0x00232400080011ff */
[----:B----4-:R-:W-:Y:S05]  /*6af0*/  @!P0 NANOSLEEP.SYNCS 0x989680 ;  /* 0x009896800000895d */ /* 0x010fea0003900000 */
[----:B------:R-:W4:Y:S02]  /*6b00*/  @!P0 SYNCS.PHASECHK.TRANS64 P0, [R2+URZ+0x58], R0 ;  /* 0x00005800020085a7 */ /* 0x000f2400080010ff */
[----:B--234-:R-:W-:Y:S05]  /*6b10*/  @P0 EXIT ;  /* 0x000000000000094d */ /* 0x01cfea0003800000 */
[----:B------:R-:W-:Y:S05]  /*6b20*/  BRA `(.L_x_106) ;  /* 0xfffffffc00ec7947 */ /* 0x000fea000383ffff */
.L_x_87:
[----:B------:R-:W-:-:S06]  /*6b30*/  UISETP.GE.AND UP0, UPT, UR22, 0x4, UPT ;  /* 0x000000041600788c */ /* 0x000fcc000bf06270 */
[----:B------:R-:W-:-:S13]  /*6b40*/  PLOP3.LUT P0, PT, PT, PT, UP0, 0x80, 0x8 ;  /* 0x000000000008781c */ /* 0x000fda0003f0f008 */
[----:B-1----:R-:W-:Y:S05]  /*6b50*/  @!P0 EXIT ;  /* 0x000000000000894d */ /* 0x002fea0003800000 */
[----:B------:R-:W-:Y:S01]  /*6b60*/  BAR.SYNC.DEFER_BLOCKING 0x6, 0xa0 ;  /* 0x0182800000007b1d */ /* 0x000fe20000010000 */
[----:B------:R-:W-:Y:S01]  /*6b70*/  R2UR UR4, R59 ;  /* 0x000000003b0472ca */ /* 0x000fe200000e0000 */
[C---:B------:R-:W-:Y:S01]  /*6b80*/  IMAD.SHL.U32 R6, R69.reuse, 0x10, RZ ;  /* 0x0000001045067824 */ /* 0x040fe200078e00ff */
[C---:B------:R-:W-:Y:S01]  /*6b90*/  LOP3.LUT R70, R69.reuse, 0x60, RZ, 0xc0, !PT ;  /* 0x0000006045467812 */ /* 0x040fe200078ec0ff */
[----:B------:R-:W-:Y:S01]  /*6ba0*/  IMAD.SHL.U32 R4, R56, 0x200, RZ ;  /* 0x0000020038047824 */ /* 0x000fe200078e00ff */
[C---:B------:R-:W-:Y:S01]  /*6bb0*/  LOP3.LUT R67, R69.reuse, 0x2, RZ, 0xc0, !PT ;  /* 0x0000000245437812 */ /* 0x040fe200078ec0ff */
[----:B------:R-:W-:Y:S01]  /*6bc0*/  UMOV UR43, 0x400 ;  /* 0x00000400002b7882 */ /* 0x000fe20000000000 */
[C---:B------:R-:W-:Y:S01]  /*6bd0*/  LOP3.LUT R68, R6.reuse, 0x590, RZ, 0xc0, !PT ;  /* 0x0000059006447812 */ /* 0x040fe200078ec0ff */
[----:B------:R-:W1:Y:S01]  /*6be0*/  LDC.64 R52, c[0x0][0x888] ;  /* 0x00022200ff347b82 */ /* 0x000e620000000a00 */
[----:B------:R-:W-:Y:S01]  /*6bf0*/  LOP3.LUT R6, R6, 0x60, RZ, 0xc0, !PT ;  /* 0x0000006006067812 */ /* 0x000fe200078ec0ff */
[----:B------:R-:W-:Y:S01]  /*6c00*/  IMAD.SHL.U32 R5, R56, 0x200000, RZ ;  /* 0x0020000038057824 */ /* 0x000fe200078e00ff */
[----:B------:R-:W-:Y:S01]  /*6c10*/  LOP3.LUT R68, R68, 0x200, R4, 0xf8, !PT ;  /* 0x0000020044447812 */ /* 0x000fe200078ef804 */
[C---:B------:R-:W-:Y:S01]  /*6c20*/  IMAD.SHL.U32 R4, R69.reuse, 0x2, RZ ;  /* 0x0000000245047824 */ /* 0x040fe200078e00ff */
[----:B------:R-:W-:Y:S01]  /*6c30*/  CS2R R64, SRZ ;  /* 0x0000000000407805 */ /* 0x000fe2000001ff00 */
[----:B------:R-:W-:Y:S01]  /*6c40*/  ULEA UR43, UR4, UR43, 0x18 ;  /* 0x0000002b042b7291 */ /* 0x000fe2000f8ec0ff */
[----:B------:R-:W-:Y:S01]  /*6c50*/  IMAD.U32 R23, R69, 0x10000, RZ ;  /* 0x0001000045177824 */ /* 0x000fe200078e00ff */
[----:B------:R-:W2:Y:S01]  /*6c60*/  LDC.64 R54, c[0x0][0x890] ;  /* 0x00022400ff367b82 */ /* 0x000ea20000000a00 */
[----:B------:R-:W-:Y:S01]  /*6c70*/  LOP3.LUT R4, R6, 0xc, R4, 0xf8, !PT ;  /* 0x0000000c06047812 */ /* 0x000fe200078ef804 */
[----:B------:R-:W-:Y:S01]  /*6c80*/  UIADD3 UR4, UPT, UPT, UR43, 0x200, URZ ;  /* 0x000002002b047890 */ /* 0x000fe2000fffe0ff */
[----:B------:R-:W-:Y:S01]  /*6c90*/  LOP3.LUT R5, R5, 0x200000, RZ, 0xc0, !PT ;  /* 0x0020000005057812 */ /* 0x000fe200078ec0ff */
[----:B------:R-:W-:Y:S01]  /*6ca0*/  IMAD.MOV.U32 R22, RZ, RZ, RZ ;  /* 0x000000ffff167224 */ /* 0x000fe200078e00ff */
[----:B------:R-:W-:Y:S01]  /*6cb0*/  LOP3.LUT R68, R68, R4, RZ, 0xfc, !PT ;  /* 0x0000000444447212 */ /* 0x000fe200078efcff */
[----:B------:R-:W-:Y:S01]  /*6cc0*/  IMAD.MOV.U32 R62, RZ, RZ, RZ ;  /* 0x000000ffff3e7224 */ /* 0x000fe200078e00ff */
[----:B------:R-:W-:Y:S01]  /*6cd0*/  LOP3.LUT R23, R5, 0x400000, R23, 0xf8, !PT ;  /* 0x0040000005177812 */ /* 0x000fe200078ef817 */
[----:B------:R-:W3:Y:S01]  /*6ce0*/  LDS R0, [UR43+0x120] ;  /* 0x0001202bff007984 */ /* 0x000ee20008000800 */
[----:B------:R-:W4:Y:S01]  /*6cf0*/  LDC.64 R50, c[0x0][0x8b0] ;  /* 0x00022c00ff327b82 */ /* 0x000f220000000a00 */
[----:B------:R-:W-:Y:S01]  /*6d00*/  IMAD.U32 R60, RZ, RZ, UR4 ;  /* 0x00000004ff3c7e24 */ /* 0x000fe2000f8e00ff */
[----:B------:R-:W-:Y:S01]  /*6d10*/  LOP3.LUT R69, R69, 0x4, RZ, 0xc0, !PT ;  /* 0x0000000445457812 */ /* 0x000fe200078ec0ff */
[----:B------:R-:W1:Y:S02]  /*6d20*/  LDCU UR59, c[0x0][0x370] ;  /* 0x00006e00ff3b77ac */ /* 0x000e640008000800 */
[----:B------:R-:W-:Y:S01]  /*6d30*/  IMAD R68, R68, 0x4, R60 ;  /* 0x0000000444447824 */ /* 0x000fe200078e023c */
[----:B------:R-:W1:Y:S02]  /*6d40*/  LDCU.64 UR50, c[0x0][0x348] ;  /* 0x00006900ff3277ac */ /* 0x000e640008000a00 */
[----:B------:R-:W1:Y:S01]  /*6d50*/  LDC.64 R48, c[0x0][0x8a8] ;  /* 0x00022a00ff307b82 */ /* 0x000e620000000a00 */
[----:B------:R-:W-:-:S02]  /*6d60*/  IMAD R67, R67, -0x10, R68 ;  /* 0xfffffff043437824 */ /* 0x000fc400078e0244 */
[----:B------:R-:W-:Y:S01]  /*6d70*/  IMAD R66, R69, -0x10, R68 ;  /* 0xfffffff045427824 */ /* 0x000fe200078e0244 */
[----:B------:R-:W1:Y:S01]  /*6d80*/  LDCU UR42, c[0x0][0xb0c] ;  /* 0x00016180ff2a77ac */ /* 0x000e620008000800 */
[----:B------:R-:W1:Y:S01]  /*6d90*/  LDCU UR63, c[0x0][0xb20] ;  /* 0x00016400ff3f77ac */ /* 0x000e620008000800 */
[----:B------:R-:W1:Y:S01]  /*6da0*/  LDCU UR38, c[0x0][0xb30] ;  /* 0x00016600ff2677ac */ /* 0x000e620008000800 */
[----:B------:R-:W1:Y:S01]  /*6db0*/  LDCU.64 UR56, c[0x0][0x888] ;  /* 0x00011100ff3877ac */ /* 0x000e620008000a00 */
[----:B------:R-:W1:Y:S01]  /*6dc0*/  LDCU.64 UR40, c[0x0][0xb28] ;  /* 0x00016500ff2877ac */ /* 0x000e620008000a00 */
[----:B------:R-:W1:Y:S01]  /*6dd0*/  LDCU.128 UR52, c[0x0][0xb10] ;  /* 0x00016200ff3477ac */ /* 0x000e620008000c00 */
[----:B------:R-:W1:Y:S01]  /*6de0*/  LDCU UR58, c[0x0][0x374] ;  /* 0x00006e80ff3a77ac */ /* 0x000e620008000800 */
[----:B---3--:R-:W-:Y:S01]  /*6df0*/  IMAD.IADD R23, R0, 0x1, R23 ;  /* 0x0000000100177824 */ /* 0x008fe200078e0217 */
[----:B------:R-:W-:Y:S01]  /*6e00*/  UMOV UR49, URZ ;  /* 0x000000ff00317c82 */ /* 0x000fe20008000000 */
[----:B--2---:R-:W-:-:S05]  /*6e10*/  UMOV UR48, URZ ;  /* 0x000000ff00307c82 */ /* 0x004fca0008000000 */
.L_x_182:
[----:B------:R-:W-:Y:S02]  /*6e20*/  LEA R3, R62, UR43, 0x3 ;  /* 0x0000002b3e037c11 */ /* 0x000fe4000f8e18ff */
[----:B------:R-:W-:Y:S02]  /*6e30*/  SHF.L.U32 R0, R64, 0x1f, RZ ;  /* 0x0000001f40007819 */ /* 0x000fe400000006ff */
[----:B-1----:R-:W-:Y:S02]  /*6e40*/  LEA R4, R62, UR43, 0x4 ;  /* 0x0000002b3e047c11 */ /* 0x002fe4000f8e20ff */
[----:B------:R-:W2:Y:S02]  /*6e50*/  SYNCS.PHASECHK.TRANS64.TRYWAIT P0, [R3+URZ+0x70], R0 ;  /* 0x00007000030075a7 */ /* 0x000ea400080011ff */
[----:B--2---:R-:W-:Y:S05]  /*6e60*/  @!P0 BRA `(.L_x_107) ;  /* 0x0000005800b08947 */ /* 0x004fea0003800000 */
.L_x_237:
[----:B------:R-:W3:Y:S01]  /*6e70*/  LDS.128 R4, [R4+0x100] ;  /* 0x0001000004047984 */ /* 0x000ee20000000c00 */
[----:B------:R-:W-:Y:S01]  /*6e80*/  UISETP.GE.AND UP0, UPT, UR39, 0x1, UPT ;  /* 0x000000012700788c */ /* 0x000fe2000bf06270 */
[----:B------:R-:W-:Y:S01]  /*6e90*/  @!PT LDS RZ, [RZ] ;  /* 0x00000000fffff984 */ /* 0x000fe20000000800 */
[----:B------:R-:W-:Y:S01]  /*6ea0*/  @!PT LDS RZ, [RZ] ;  /* 0x00000000fffff984 */ /* 0x000fe20000000800 */
[----:B------:R-:W-:Y:S01]  /*6eb0*/  @!PT LDS RZ, [RZ] ;  /* 0x00000000fffff984 */ /* 0x000fe20000000800 */
[----:B------:R-:W-:Y:S01]  /*6ec0*/  @!PT LDS RZ, [RZ] ;  /* 0x00000000fffff984 */ /* 0x000fe20000000800 */
[----:B------:R1:W-:Y:S06]  /*6ed0*/  MEMBAR.ALL.CTA ;  /* 0x0000000000007992 */ /* 0x0003ec0000008000 */
[----:B-1----:R-:W1:Y:S01]  /*6ee0*/  FENCE.VIEW.ASYNC.S ;  /* 0x00000000000073c6 */ /* 0x002e620000000000 */
[----:B---3--:R-:W-:Y:S11]  /*6ef0*/  LOP3.LUT P0, RZ, R6, 0x1, RZ, 0xc0, !PT ;  /* 0x0000000106ff7812 */ /* 0x008ff6000780c0ff */
[----:B------:R-:W-:Y:S02]  /*6f00*/  @!UPT UIADD3 URZ, UPT, UPT, URZ, URZ, URZ ;  /* 0x000000fffffff290 */ /* 0x000fe4000fffe0ff */
[----:B-1----:R-:W-:Y:S01]  /*6f10*/  VOTEU.ANY UP1, P0 ;  /* 0x0000000000ff7886 */ /* 0x002fe20000020100 */
[----:B------:R-:W-:Y:S01]  /*6f20*/  PLOP3.LUT P0, PT, PT, PT, UP1, 0x80, 0x8 ;  /* 0x000000000008781c */ /* 0x000fe20003f0f018 */
[----:B------:R-:W-:Y:S11]  /*6f30*/  UP2UR UR62, UPR, URZ, 0x2 ;  /* 0x00000002ff3e7883 */ /* 0x000ff60008000000 */
[----:B------:R-:W-:Y:S01]  /*6f40*/  @!UPT UIADD3 URZ, UPT, UPT, URZ, URZ, URZ ;  /* 0x000000fffffff290 */ /* 0x000fe2000fffe0ff */
[----:B--2---:R-:W-:Y:S02]  /*6f50*/  @P0 SHF.R.U32.HI R0, RZ, 0x10, R5 ;  /* 0x00000010ff000819 */ /* 0x004fe40000011605 */
        /* <DEDUP_REMOVED lines=14> */
[----:B------:R-:W-:Y:S02]  /*7040*/  UISETP.NE.AND UP0, UPT, UR54, 0x1, UPT ;  /* 0x000000013600788c */ /* 0x000fe4000bf05270 */
[----:B------:R-:W-:Y:S02]  /*7050*/  UIMAD.WIDE.U32 UR8, UR36, UR55, URZ ;  /* 0x00000037240872a5 */ /* 0x000fe4000f8e00ff */
[----:B------:R-:W-:Y:S02]  /*7060*/  UIMAD.WIDE.U32 UR10, UR37, UR52, URZ ;  /* 0x00000034250a72a5 */ /* 0x000fe4000f8e00ff */
[----:B------:R-:W-:Y:S02]  /*7070*/  UISETP.NE.AND UP1, UPT, UR42, 0x1, UPT ;  /* 0x000000012a00788c */ /* 0x000fe4000bf25270 */
[----:B------:R-:W-:Y:S01]  /*7080*/  UISETP.NE.AND UP2, UPT, UR39, 0x1, UPT ;  /* 0x000000012700788c */ /* 0x000fe2000bf45270 */
[----:B------:R-:W-:Y:S02]  /*7090*/  UMOV UR4, UR5 ;  /* 0x0000000500047c82 */ /* 0x000fe40008000000 */
[----:B------:R-:W-:Y:S03]  /*70a0*/  USHF.R.U32.HI UR5, URZ, UR63, UR4 ;  /* 0x0000003fff057299 */ /* 0x000fe60008011604 */
[----:B------:R-:W-:Y:S02]  /*70b0*/  UMOV UR4, UR7 ;  /* 0x0000000700047c82 */ /* 0x000fe40008000000 */
[----:B------:R-:W-:Y:S02]  /*70c0*/  USHF.R.U32.HI UR7, URZ, UR53, UR4 ;  /* 0x00000035ff077299 */ /* 0x000fe40008011604 */
[----:B------:R-:W-:Y:S02]  /*70d0*/  USEL UR4, UR58, UR5, !UP0 ;  /* 0x000000053a047287 */ /* 0x000fe4000c000000 */
[----:B------:R-:W-:Y:S01]  /*70e0*/  USEL UR7, UR59, UR7, !UP1 ;  /* 0x000000073b077287 */ /* 0x000fe2000c800000 */
[----:B------:R-:W-:Y:S01]  /*70f0*/  UMOV UR5, UR9 ;  /* 0x0000000900057c82 */ /* 0x000fe20008000000 */
[----:B------:R-:W-:Y:S02]  /*7100*/  UIMAD.WIDE.U32 UR8, UR4, UR40, URZ ;  /* 0x00000028040872a5 */ /* 0x000fe4000f8e00ff */
[----:B------:R-:W-:Y:S03]  /*7110*/  USHF.R.U32.HI UR6, URZ, UR63, UR5 ;  /* 0x0000003fff067299 */ /* 0x000fe60008011605 */
[----:B------:R-:W-:Y:S01]  /*7120*/  UMOV UR5, UR11 ;  /* 0x0000000b00057c82 */ /* 0x000fe20008000000 */
[----:B------:R-:W-:Y:S02]  /*7130*/  UIMAD.WIDE.U32 UR10, UR7, UR40, URZ ;  /* 0x00000028070a72a5 */ /* 0x000fe4000f8e00ff */
[----:B------:R-:W-:Y:S02]  /*7140*/  USHF.R.U32.HI UR12, URZ, UR53, UR5 ;  /* 0x00000035ff0c7299 */ /* 0x000fe40008011605 */
[----:B------:R-:W-:Y:S01]  /*7150*/  USEL UR6, UR36, UR6, !UP0 ;  /* 0x0000000624067287 */ /* 0x000fe2000c000000 */
[----:B------:R-:W-:Y:S02]  /*7160*/  UMOV UR5, UR9 ;  /* 0x0000000900057c82 */ /* 0x000fe40008000000 */
[----:B------:R-:W-:Y:S01]  /*7170*/  UMOV UR10, UR11 ;  /* 0x0000000b000a7c82 */ /* 0x000fe20008000000 */
[----:B------:R-:W-:Y:S02]  /*7180*/  @UP2 USHF.R.U32.HI UR4, URZ, UR41, UR5 ;  /* 0x00000029ff042299 */ /* 0x000fe40008011605 */
[----:B------:R-:W-:Y:S02]  /*7190*/  @UP2 USHF.R.U32.HI UR7, URZ, UR41, UR10 ;  /* 0x00000029ff072299 */ /* 0x000fe4000801160a */
[----:B------:R-:W-:Y:S02]  /*71a0*/  UIMAD UR4, UR39, UR4, URZ ;  /* 0x00000004270472a4 */ /* 0x000fe4000f8e02ff */
        /* <DEDUP_REMOVED lines=8> */
[----:B------:R-:W-:Y:S02]  /*7230*/  USEL UR11, UR6, UR4, !UP2 ;  /* 0x00000004060b7287 */ /* 0x000fe4000d000000 */
[----:B------:R-:W-:Y:S02]  /*7240*/  UIADD3 UR8, UPT, UPT, -UR5, URZ, URZ ;  /* 0x000000ff05087290 */ /* 0x000fe4000fffe1ff */
[----:B------:R-:W-:Y:S01]  /*7250*/  UIADD3 UR10, UPT, UPT, -UR11, URZ, URZ ;  /* 0x000000ff0b0a7290 */ /* 0x000fe2000fffe1ff */
[----:B------:R-:W-:Y:S01]  /*7260*/  @!UP0 UMOV UR4, UR9 ;  /* 0x0000000900048c82 */ /* 0x000fe20008000000 */
[----:B------:R-:W-:Y:S02]  /*7270*/  UIADD3 UR9, UPT, UPT, -UR6, URZ, URZ ;  /* 0x000000ff06097290 */ /* 0x000fe4000fffe1ff */
[----:B------:R-:W-:Y:S02]  /*7280*/  @!UP0 USHF.R.U32.HI UR4, URZ, UR41, UR4 ;  /* 0x00000029ff048299 */ /* 0x000fe40008011604 */
[----:B------:R-:W-:Y:S02]  /*7290*/  UIMAD UR10, UR39, UR10, UR6 ;  /* 0x0000000a270a72a4 */ /* 0x000fe4000f8e0206 */
[----:B------:R-:W-:Y:S04]  /*72a0*/  @!UP0 USEL UR4, UR5, UR4, !UP2 ;  /* 0x0000000405048287 */ /* 0x000fe8000d000000 */
[----:B------:R-:W-:Y:S02]  /*72b0*/  @!UP0 UIMAD UR10, UR7, UR10, UR4 ;  /* 0x0000000a070a82a4 */ /* 0x000fe4000f8e0204 */
[----:B------:R-:W-:Y:S02]  /*72c0*/  @!UP0 UIADD3 UR11, UPT, UPT, UR11, -UR4, URZ ;  /* 0x800000040b0b8290 */ /* 0x000fe4000fffe0ff */
[----:B------:R-:W-:Y:S02]  /*72d0*/  UIMAD UR7, UR42, UR8, UR37 ;  /* 0x000000082a0772a4 */ /* 0x000fe4000f8e0225 */
[----:B------:R-:W-:Y:S02]  /*72e0*/  @!UP0 UIMAD UR6, UR11, UR39, UR5 ;  /* 0x000000270b0682a4 */ /* 0x000fe4000f8e0205 */
[----:B------:R-:W-:Y:S01]  /*72f0*/  UIMAD UR4, UR54, UR9, UR36 ;  /* 0x00000009360472a4 */ /* 0x000fe2000f8e0224 */
[----:B------:R-:W-:Y:S02]  /*7300*/  @!UP0 UMOV UR5, UR10 ;  /* 0x0000000a00058c82 */ /* 0x000fe40008000000 */
[----:B------:R-:W-:Y:S02]  /*7310*/  UIMAD UR37, UR5, UR42, UR7 ;  /* 0x0000002a052572a4 */ /* 0x000fe4000f8e0207 */
[----:B------:R-:W-:Y:S11]  /*7320*/  UIMAD UR36, UR6, UR54, UR4 ;  /* 0x00000036062472a4 */ /* 0x000ff6000f8e0204 */
[----:B------:R-:W-:Y:S01]  /*7330*/  @!UPT UIADD3 URZ, UPT, UPT, URZ, URZ, URZ ;  /* 0x000000fffffff290 */ /* 0x000fe2000fffe0ff */
.L_x_108:
[----:B------:R-:W-:Y:S01]  /*7340*/  UISETP.NE.AND UP0, UPT, UR38, 0x1, UPT ;  /* 0x000000012600788c */ /* 0x000fe2000bf05270 */
[----:B------:R-:W-:Y:S01]  /*7350*/  LOP3.LUT P0, RZ, R60, 0x1b0, RZ, 0xc0, !PT ;  /* 0x000001b03cff7812 */ /* 0x000fe2000780c0ff */
[----:B------:R-:W-:Y:S01]  /*7360*/  USHF.L.U32 UR46, UR20, 0x6, URZ ;  /* 0x00000006142e7899 */ /* 0x000fe200080006ff */
[----:B------:R-:W-:Y:S01]  /*7370*/  BSSY.RECONVERGENT B6, `(.L_x_109) ;  /* 0x0000034000067945 */ /* 0x000fe20003800200 */
[----:B------:R-:W-:Y:S01]  /*7380*/  USHF.L.U32 UR45, UR27, 0x8, URZ ;  /* 0x000000081b2d7899 */ /* 0x000fe200080006ff */
[----:B------:R-:W-:Y:S06]  /*7390*/  IADD3 R62, PT, PT, R62, 0x1, RZ ;  /* 0x000000013e3e7810 */ /* 0x000fec0007ffe0ff */
[----:B------:R-:W2:Y:S01]  /*73a0*/  @!UP0 LDCU.128 UR12, c[0x0][0xb10] ;  /* 0x00016200ff0c87ac */ /* 0x000ea20008000c00 */
[----:B------:R-:W3:Y:S01]  /*73b0*/  @!UP0 LDCU UR5, c[0x0][0xb0c] ;  /* 0x00016180ff0587ac */ /* 0x000ee20008000800 */
[----:B------:R-:W4:Y:S01]  /*73c0*/  @!UP0 LDCU UR10, c[0x0][0xb20] ;  /* 0x00016400ff0a87ac */ /* 0x000f220008000800 */
[----:B--2---:R-:W-:Y:S02]  /*73d0*/  UIMAD.WIDE.U32 UR8, UR37, UR12, URZ ;  /* 0x0000000c250872a5 */ /* 0x004fe4000f8e00ff */
[----:B------:R-:W-:Y:S02]  /*73e0*/  UIMAD.WIDE.U32 UR6, UR36, UR15, URZ ;  /* 0x0000000f240672a5 */ /* 0x000fe4000f8e00ff */
[----:B------:R-:W-:Y:S03]  /*73f0*/  @!UP0 UISETP.NE.AND UP1, UPT, UR14, 0x1, UPT ;  /* 0x000000010e00888c */ /* 0x000fe6000bf25270 */
[----:B------:R-:W-:Y:S01]  /*7400*/  @!UP0 UMOV UR4, UR9 ;  /* 0x0000000900048c82 */ /* 0x000fe20008000000 */
[----:B---3--:R-:W-:Y:S02]  /*7410*/  @!UP0 UISETP.NE.AND UP2, UPT, UR5, 0x1, UPT ;  /* 0x000000010500888c */ /* 0x008fe4000bf45270 */
[----:B------:R-:W-:Y:S01]  /*7420*/  @!UP0 USHF.R.U32.HI UR4, URZ, UR13, UR4 ;  /* 0x0000000dff048299 */ /* 0x000fe20008011604 */
[----:B------:R-:W-:Y:S02]  /*7430*/  @!UP0 UMOV UR6, UR7 ;  /* 0x0000000700068c82 */ /* 0x000fe40008000000 */
[----:B----4-:R-:W-:Y:S02]  /*7440*/  @!UP0 USHF.R.U32.HI UR6, URZ, UR10, UR6 ;  /* 0x0000000aff068299 */ /* 0x010fe40008011606 */
[----:B------:R-:W-:Y:S02]  /*7450*/  @!UP0 USEL UR7, UR37, UR4, !UP2 ;  /* 0x0000000425078287 */ /* 0x000fe4000d000000 */
[----:B------:R-:W-:Y:S04]  /*7460*/  @!UP0 USEL UR6, UR36, UR6, !UP1 ;  /* 0x0000000624068287 */ /* 0x000fe8000c800000 */
[----:B------:R-:W-:Y:S02]  /*7470*/  @!UP0 UIADD3 UR4, UPT, UPT, -UR7, UR6, URZ ;  /* 0x0000000607048290 */ /* 0x000fe4000fffe1ff */
[----:B------:R-:W-:Y:S02]  /*7480*/  @!UP0 UIADD3 UR6, UPT, UPT, UR7, -UR6, URZ ;  /* 0x8000000607068290 */ /* 0x000fe4000fffe0ff */
[----:B------:R-:W-:Y:S02]  /*7490*/  @!UP0 UIMAD UR37, UR4, UR5, UR37 ;  /* 0x00000005042582a4 */ /* 0x000fe4000f8e0225 */
[----:B------:R-:W-:Y:S01]  /*74a0*/  @!UP0 UIMAD UR36, UR6, UR14, UR36 ;  /* 0x0000000e062482a4 */ /* 0x000fe2000f8e0224 */
[----:B------:R-:W-:Y:S11]  /*74b0*/  @!P0 BRA `(.L_x_110) ;  /* 0x00000000007c8947 */ /* 0x000ff60003800000 */
[----:B------:R-:W2:Y:S01]  /*74c0*/  LDCU.64 UR8, c[0x4][0x80] ;  /* 0x01001000ff0877ac */ /* 0x000ea20008000a00 */
[----:B------:R-:W-:Y:S01]  /*74d0*/  MOV R2, 0x0 ;  /* 0x0000000000027802 */ /* 0x000fe20000000f00 */
[----:B------:R-:W-:Y:S02]  /*74e0*/  HFMA2 R12, -RZ, RZ, 0, 5.9604644775390625e-08 ;  /* 0x00000001ff0c7431 */ /* 0x000fe400000001ff */
[----:B------:R-:W-:Y:S01]  /*74f0*/  IMAD.MOV.U32 R8, RZ, RZ, 0x70 ;  /* 0x00000070ff087424 */ /* 0x000fe200078e00ff */
[----:B------:R3:W4:Y:S01]  /*7500*/  LDC.64 R14, c[0x4][R2] ;  /* 0x01000000020e7b82 */ /* 0x0007220000000a00 */
[----:B------:R-:W1:Y:S01]  /*7510*/  LDCU.64 UR6, c[0x4][0x88] ;  /* 0x01001100ff0677ac */ /* 0x000e620008000a00 */
[----:B------:R-:W-:Y:S01]  /*7520*/  IMAD.MOV.U32 R13, RZ, RZ, RZ ;  /* 0x000000ffff0d7224 */ /* 0x000fe200078e00ff */
[----:B------:R-:W1:Y:S01]  /*7530*/  LDCU.64 UR4, c[0x4][0x8] ;  /* 0x01000100ff0477ac */ /* 0x000e620008000a00 */
[----:B--2---:R-:W-:Y:S01]  /*7540*/  MOV R5, UR9 ;  /* 0x0000000900057c02 */ /* 0x004fe20008000f00 */
[----:B------:R-:W-:Y:S01]  /*7550*/  IMAD.U32 R4, RZ, RZ, UR8 ;  /* 0x00000008ff047e24 */ /* 0x000fe2000f8e00ff */
[----:B-1----:R-:W-:Y:S01]  /*7560*/  MOV R7, UR7 ;  /* 0x0000000700077c02 */ /* 0x002fe20008000f00 */
[----:B------:R-:W-:Y:S01]  /*7570*/  IMAD.U32 R6, RZ, RZ, UR6 ;  /* 0x00000006ff067e24 */ /* 0x000fe2000f8e00ff */
[----:B------:R-:W-:Y:S01]  /*7580*/  MOV R11, UR5 ;  /* 0x00000005000b7c02 */ /* 0x000fe20008000f00 */
[----:B------:R-:W-:Y:S02]  /*7590*/  IMAD.U32 R10, RZ, RZ, UR4 ;  /* 0x00000004ff0a7e24 */ /* 0x000fe4000f8e00ff */
[----:B------:R-:W-:Y:S07]  /*75a0*/  LEPC R20, `(.L_x_111) ;  /* 0x000000001014794e */ /* 0x000fee0000000000 */
[----:B---345:R-:W-:Y:S05]  /*75b0*/  CALL.ABS.NOINC R14 ;  /* 0x000000000e007343 */ /* 0x038fea0003c00000 */
.L_x_111:
[----:B------:R-:W1:Y:S01]  /*75c0*/  LDCU.64 UR8, c[0x4][0x80] ;  /* 0x01001000ff0877ac */ /* 0x000e620008000a00 */
[----:B------:R-:W2:Y:S01]  /*75d0*/  LDC.64 R2, c[0x4][R2] ;  /* 0x0100000002027b82 */ /* 0x000ea20000000a00 */
[----:B------:R-:W-:Y:S02]  /*75e0*/  HFMA2 R12, -RZ, RZ, 0, 5.9604644775390625e-08 ;  /* 0x00000001ff0c7431 */ /* 0x000fe400000001ff */
[----:B------:R-:W-:Y:S02]  /*75f0*/  IMAD.MOV.U32 R8, RZ, RZ, 0x70 ;  /* 0x00000070ff087424 */ /* 0x000fe400078e00ff */
[----:B------:R-:W-:Y:S01]  /*7600*/  IMAD.MOV.U32 R13, RZ, RZ, RZ ;  /* 0x000000ffff0d7224 */ /* 0x000fe200078e00ff */
[----:B------:R-:W3:Y:S01]  /*7610*/  LDCU.64 UR6, c[0x4][0x88] ;  /* 0x01001100ff0677ac */ /* 0x000ee20008000a00 */
[----:B------:R-:W4:Y:S01]  /*7620*/  LDCU.64 UR4, c[0x4][0x8] ;  /* 0x01000100ff0477ac */ /* 0x000f220008000a00 */
[----:B-1----:R-:W-:Y:S02]  /*7630*/  MOV R4, UR8 ;  /* 0x0000000800047c02 */ /* 0x002fe40008000f00 */
[----:B------:R-:W-:Y:S02]  /*7640*/  MOV R5, UR9 ;  /* 0x0000000900057c02 */ /* 0x000fe40008000f00 */
[----:B---3--:R-:W-:Y:S01]  /*7650*/  MOV R7, UR7 ;  /* 0x0000000700077c02 */ /* 0x008fe20008000f00 */
[----:B------:R-:W-:Y:S01]  /*7660*/  IMAD.U32 R6, RZ, RZ, UR6 ;  /* 0x00000006ff067e24 */ /* 0x000fe2000f8e00ff */
[----:B----4-:R-:W-:Y:S01]  /*7670*/  MOV R11, UR5 ;  /* 0x00000005000b7c02 */ /* 0x010fe20008000f00 */
[----:B------:R-:W-:Y:S02]  /*7680*/  IMAD.U32 R10, RZ, RZ, UR4 ;  /* 0x00000004ff0a7e24 */ /* 0x000fe4000f8e00ff */
[----:B------:R-:W-:Y:S07]  /*7690*/  LEPC R20, `(.L_x_110) ;  /* 0x000000001014794e */ /* 0x000fee0000000000 */
[----:B--2---:R-:W-:Y:S05]  /*76a0*/  CALL.ABS.NOINC R2 ;  /* 0x0000000002007343 */ /* 0x004fea0003c00000 */
.L_x_110:
[----:B------:R-:W-:Y:S05]  /*76b0*/  BSYNC.RECONVERGENT B6 ;  /* 0x0000000000067941 */ /* 0x000fea0003800200 */
.L_x_109:
[----:B------:R-:W-:Y:S02]  /*76c0*/  ISETP.NE.U32.AND P0, PT, RZ, UR56, PT ;  /* 0x00000038ff007c0c */ /* 0x000fe4000bf05070 */
[C---:B------:R-:W-:Y:S02]  /*76d0*/  ISETP.NE.U32.AND P1, PT, R54.reuse, RZ, PT ;  /* 0x000000ff3600720c */ /* 0x040fe40003f25070 */
[----:B------:R-:W-:Y:S02]  /*76e0*/  ISETP.NE.U32.AND P4, PT, R54, RZ, PT ;  /* 0x000000ff3600720c */ /* 0x000fe40003f85070 */
[----:B------:R-:W-:Y:S02]  /*76f0*/  ISETP.NE.AND.EX P0, PT, RZ, UR57, PT, P0 ;  /* 0x00000039ff007c0c */ /* 0x000fe4000bf05300 */
[C---:B------:R-:W-:Y:S02]  /*7700*/  ISETP.NE.AND.EX P1, PT, R55.reuse, RZ, PT, P1 ;  /* 0x000000ff3700720c */ /* 0x040fe40003f25310 */
[----:B------:R-:W-:Y:S02]  /*7710*/  ISETP.NE.AND.EX P4, PT, R55, RZ, P0, P4 ;  /* 0x000000ff3700720c */ /* 0x000fe40000785340 */
[----:B------:R-:W-:Y:S02]  /*7720*/  ISETP.NE.U32.AND P5, PT, R50, RZ, PT ;  /* 0x000000ff3200720c */ /* 0x000fe40003fa5070 */
[----:B------:R-:W-:Y:S02]  /*7730*/  ISETP.NE.U32.AND P3, PT, RZ, UR56, PT ;  /* 0x00000038ff007c0c */ /* 0x000fe4000bf65070 */
[----:B------:R-:W-:Y:S02]  /*7740*/  PLOP3.LUT P2, PT, PT, PT, PT, 0x8, 0x80 ;  /* 0x000000000080781c */ /* 0x000fe40003f4e170 */
[----:B------:R-:W-:Y:S02]  /*7750*/  ISETP.NE.AND.EX P5, PT, R51, RZ, PT, P5 ;  /* 0x000000ff3300720c */ /* 0x000fe40003fa5350 */
[----:B------:R-:W-:Y:S03]  /*7760*/  ISETP.NE.AND.EX P3, PT, RZ, UR57, PT, P3 ;  /* 0x00000039ff007c0c */ /* 0x000fe6000bf65330 */
[----:B------:R-:W-:Y:S01]  /*7770*/  @!P4 PLOP3.LUT P2, PT, P1, PT, PT, 0x80, 0x8 ;  /* 0x000000000008c81c */ /* 0x000fe20000f4f070 */
[----:B------:R-:W-:Y:S01]  /*7780*/  @!UPT UIADD3 URZ, UPT, UPT, URZ, URZ, URZ ;  /* 0x000000fffffff290 */ /* 0x000fe2000fffe0ff */
[----:B------:R-:W-:Y:S11]  /*7790*/  @!P1 BRA `(.L_x_112) ;  /* 0x0000000000309947 */ /* 0x000ff60003800000 */
[----:B------:R-:W-:Y:S01]  /*77a0*/  ISETP.NE.U32.AND P0, PT, R52, RZ, PT ;  /* 0x000000ff3400720c */ /* 0x000fe20003f05070 */
[----:B------:R-:W2:Y:S01]  /*77b0*/  LDCU.64 UR4, c[0x0][0x358] ;  /* 0x00006b00ff0477ac */ /* 0x000ea20008000a00 */
[----:B------:R-:W-:Y:S02]  /*77c0*/  IMAD.MOV.U32 R26, RZ, RZ, 0x1 ;  /* 0x00000001ff1a7424 */ /* 0x000fe400078e00ff */
[----:B------:R-:W-:Y:S11]  /*77d0*/  ISETP.NE.AND.EX P0, PT, R53, RZ, PT, P0 ;  /* 0x000000ff3500720c */ /* 0x000ff60003f05300 */
[----:B------:R-:W-:Y:S02]  /*77e0*/  @!UPT UIADD3 URZ, UPT, UPT, URZ, URZ, URZ ;  /* 0x000000fffffff290 */ /* 0x000fe4000fffe0ff */
[----:B------:R-:W3:Y:S01]  /*77f0*/  @P0 LDC.64 R2, c[0x0][0x888] ;  /* 0x00022200ff020b82 */ /* 0x000ee20000000a00 */
[----:B-1----:R-:W-:Y:S04]  /*7800*/  @P0 IMAD R0, R54, UR60, RZ ;  /* 0x0000003c36000c24 */ /* 0x002fe8000f8e02ff */
[----:B---3--:R-:W-:Y:S04]  /*7810*/  @P0 IMAD.WIDE R2, R0, 0x4, R2 ;  /* 0x0000000400020825 */ /* 0x008fe800078e0202 */
[----:B------:R-:W-:Y:S01]  /*7820*/  HFMA2 R0, -RZ, RZ, 0, 5.9604644775390625e-08 ;  /* 0x00000001ff007431 */ /* 0x000fe200000001ff */
[----:B--2--5:R2:W5:Y:S04]  /*7830*/  @P0 LDG.E R27, desc[UR4][R2.64] ;  /* 0x00000004021b0981 */ /* 0x024568000c1e1900 */
[----:B------:R-:W-:Y:S01]  /*7840*/  @!P0 PRMT R26, R0, 0x7610, R26 ;  /* 0x00007610001a8816 */ /* 0x000fe2000000001a */
[----:B--2---:R-:W3:Y:S06]  /*7850*/  @!P0 LDC R27, c[0x0][0x880] ;  /* 0x00022000ff1b8b82 */ /* 0x004eec0000000800 */
.L_x_112:
[----:B------:R-:W-:Y:S05]  /*7860*/  @!P5 BRA `(.L_x_113) ;  /* 0x000000000024d947 */ /* 0x000fea0003800000 */
[----:B------:R-:W-:Y:S01]  /*7870*/  ISETP.NE.U32.AND P0, PT, R48, RZ, PT ;  /* 0x000000ff3000720c */ /* 0x000fe20003f05070 */
[----:B------:R-:W2:Y:S03]  /*7880*/  LDCU.64 UR4, c[0x0][0x358] ;  /* 0x00006b00ff0477ac */ /* 0x000ea60008000a00 */
[----:B------:R-:W-:Y:S11]  /*7890*/  ISETP.NE.AND.EX P0, PT, R49, RZ, PT, P0 ;  /* 0x000000ff3100720c */ /* 0x000ff60003f05300 */
[----:B------:R-:W-:Y:S02]  /*78a0*/  @!UPT UIADD3 URZ, UPT, UPT, URZ, URZ, URZ ;  /* 0x000000fffffff290 */ /* 0x000fe4000fffe0ff */
[----:B------:R-:W4:Y:S01]  /*78b0*/  @P0 LDC.64 R2, c[0x0][0x8a8] ;  /* 0x00022a00ff020b82 */ /* 0x000f220000000a00 */
[----:B-1----:R-:W-:Y:S04]  /*78c0*/  @P0 IMAD R0, R50, UR60, RZ ;  /* 0x0000003c32000c24 */ /* 0x002fe8000f8e02ff */
[----:B----4-:R-:W-:Y:S05]  /*78d0*/  @P0 IMAD.WIDE R2, R0, 0x4, R2 ;  /* 0x0000000400020825 */ /* 0x010fea00078e0202 */
[----:B--2--5:R2:W5:Y:S02]  /*78e0*/  @P0 LDG.E R24, desc[UR4][R2.64] ;  /* 0x0000000402180981 */ /* 0x024564000c1e1900 */
[----:B--2---:R-:W4:Y:S02]  /*78f0*/  @!P0 LDC R24, c[0x0][0x8a0] ;  /* 0x00022800ff188b82 */ /* 0x004f240000000800 */
.L_x_113:
[----:B---3-5:R-:W-:Y:S01]  /*7900*/  FSETP.NEU.AND P0, PT, R27, RZ, PT ;  /* 0x000000ff1b00720b */ /* 0x028fe20003f0d000 */
[----:B------:R-:W-:Y:S01]  /*7910*/  BSSY B1, `(.L_x_114) ;  /* 0x0000037000017945 */ /* 0x000fe20003800000 */
[----:B------:R-:W-:Y:S01]  /*7920*/  SEL R3, RZ, 0xffffffff, P3 ;  /* 0xffffffffff037807 */ /* 0x000fe20001800000 */
[----:B------:R-:W-:Y:S01]  /*7930*/  IMAD.MOV.U32 R74, RZ, RZ, 0x1 ;  /* 0x00000001ff4a7424 */ /* 0x000fe200078e00ff */
[----:B------:R-:W-:Y:S01]  /*7940*/  @!P4 LOP3.LUT P3, RZ, R26, 0xff, RZ, 0xc0, !PT ;  /* 0x000000ff1affc812 */ /* 0x000fe2000786c0ff */
[C---:B------:R-:W-:Y:S01]  /*7950*/  IMAD R25, R22.reuse, 0x80, R23 ;  /* 0x0000008016197824 */ /* 0x040fe200078e0217 */
[----:B-1----:R-:W-:Y:S01]  /*7960*/  @!P4 SEL R0, RZ, 0xffffffff, P0 ;  /* 0xffffffffff00c807 */ /* 0x002fe20000000000 */
[----:B------:R-:W-:Y:S01]  /*7970*/  IMAD R63, R69, -0x10, R67 ;  /* 0xfffffff0453f7824 */ /* 0x000fe200078e0243 */
[----:B------:R-:W-:Y:S01]  /*7980*/  LEA R72, R22, UR43, 0x3 ;  /* 0x0000002b16487c11 */ /* 0x000fe2000f8e18ff */
[----:B------:R-:W-:Y:S01]  /*7990*/  IMAD.MOV.U32 R73, RZ, RZ, RZ ;  /* 0x000000ffff497224 */ /* 0x000fe200078e00ff */
[C---:B------:R-:W-:Y:S02]  /*79a0*/  @P2 SEL R0, R3.reuse, R0, !P3 ;  /* 0x0000000003002207 */ /* 0x040fe40005800000 */
[----:B------:R-:W-:Y:S02]  /*79b0*/  CS2R R46, SRZ ;  /* 0x00000000002e7805 */ /* 0x000fe4000001ff00 */
[----:B------:R-:W-:Y:S02]  /*79c0*/  SEL R2, RZ, 0xffffffff, P0 ;  /* 0xffffffffff027807 */ /* 0x000fe40000000000 */
[----:B------:R-:W-:Y:S02]  /*79d0*/  CS2R R44, SRZ ;  /* 0x00000000002c7805 */ /* 0x000fe4000001ff00 */
[----:B------:R-:W-:Y:S02]  /*79e0*/  @!P4 LOP3.LUT R0, R0, 0x1, RZ, 0xc0, !PT ;  /* 0x000000010000c812 */ /* 0x000fe400078ec0ff */
[----:B------:R-:W-:Y:S02]  /*79f0*/  CS2R R42, SRZ ;  /* 0x00000000002a7805 */ /* 0x000fe4000001ff00 */
[----:B------:R-:W-:Y:S02]  /*7a00*/  CS2R R40, SRZ ;  /* 0x0000000000287805 */ /* 0x000fe4000001ff00 */
[----:B------:R-:W-:Y:S02]  /*7a10*/  CS2R R38, SRZ ;  /* 0x0000000000267805 */ /* 0x000fe4000001ff00 */
[----:B------:R-:W-:Y:S02]  /*7a20*/  ISETP.NE.U32.OR P5, PT, R0, 0x1, P4 ;  /* 0x000000010000780c */ /* 0x000fe400027a5470 */
[----:B------:R-:W-:Y:S02]  /*7a30*/  CS2R R36, SRZ ;  /* 0x0000000000247805 */ /* 0x000fe4000001ff00 */
[----:B------:R-:W-:Y:S02]  /*7a40*/  LOP3.LUT P4, R61, R26, 0xff, RZ, 0xc0, !PT ;  /* 0x000000ff1a3d7812 */ /* 0x000fe4000788c0ff */
[----:B------:R-:W-:Y:S02]  /*7a50*/  CS2R R34, SRZ ;  /* 0x0000000000227805 */ /* 0x000fe4000001ff00 */
[----:B------:R-:W-:Y:S02]  /*7a60*/  P2R R71, PR, RZ, 0x20 ;  /* 0x00000020ff477803 */ /* 0x000fe40000000000 */
[----:B------:R-:W-:Y:S02]  /*7a70*/  CS2R R32, SRZ ;  /* 0x0000000000207805 */ /* 0x000fe4000001ff00 */
[----:B------:R-:W-:Y:S04]  /*7a80*/  @P1 SEL R2, R3, R2, !P4 ;  /* 0x0000000203021207 */ /* 0x000fe80006000000 */
[----:B------:R-:W-:Y:S02]  /*7a90*/  LOP3.LUT R2, R2, 0x1, RZ, 0xc0, !PT ;  /* 0x0000000102027812 */ /* 0x000fe400078ec0ff */
[----:B------:R-:W-:Y:S02]  /*7aa0*/  @P5 SHF.L.U32 R0, RZ, 0x1f, RZ ;  /* 0x0000001fff005819 */ /* 0x000fe400000006ff */
[----:B------:R-:W-:Y:S02]  /*7ab0*/  ISETP.NE.U32.AND P0, PT, R2, 0x1, PT ;  /* 0x000000010200780c */ /* 0x000fe40003f05070 */
[----:B------:R1:W2:Y:S02]  /*7ac0*/  @P5 SYNCS.PHASECHK.TRANS64.TRYWAIT P3, [UR43+0x20], R0 ;  /* 0x00002000ff0055a7 */ /* 0x0002a4000806112b */
[----:B------:R-:W-:Y:S02]  /*7ad0*/  P2R R75, PR, RZ, 0x1 ;  /* 0x00000001ff4b7803 */ /* 0x000fe40000000000 */
[----:B-1----:R-:W-:Y:S04]  /*7ae0*/  SHF.L.U32 R0, R65, 0x1f, RZ ;  /* 0x0000001f41007819 */ /* 0x002fe800000006ff */
[----:B------:R1:W3:Y:S01]  /*7af0*/  SYNCS.PHASECHK.TRANS64.TRYWAIT P2, [R72+URZ+0x90], R0 ;  /* 0x00009000480075a7 */ /* 0x0002e200080411ff */
[----:B--2---:R-:W-:Y:S01]  /*7b00*/  @P5 SEL R74, RZ, 0x1, !P3 ;  /* 0x00000001ff4a5807 */ /* 0x004fe20005800000 */
[----:B-1----:R-:W-:Y:S06]  /*7b10*/  @!P5 BRA `(.L_x_115) ;  /* 0x000000000058d947 */ /* 0x002fec0003800000 */
[----:B------:R-:W-:Y:S01]  /*7b20*/  IMAD.MOV.U32 R46, RZ, RZ, RZ ;  /* 0x000000ffff2e7224 */ /* 0x000fe200078e00ff */
[----:B------:R-:W-:Y:S01]  /*7b30*/  ISETP.NE.AND P0, PT, R74, RZ, PT ;  /* 0x000000ff4a00720c */ /* 0x000fe20003f05270 */
[----:B------:R-:W-:Y:S01]  /*7b40*/  BSSY B0, `(.L_x_116) ;  /* 0x000000c000007945 */ /* 0x000fe20003800000 */
[----:B------:R-:W-:Y:S02]  /*7b50*/  CS2R R34, SRZ ;  /* 0x0000000000227805 */ /* 0x000fe4000001ff00 */
[----:B------:R-:W-:Y:S02]  /*7b60*/  CS2R R32, SRZ ;  /* 0x0000000000207805 */ /* 0x000fe4000001ff00 */
[----:B------:R-:W-:Y:S02]  /*7b70*/  CS2R R38, SRZ ;  /* 0x0000000000267805 */ /* 0x000fe4000001ff00 */
[----:B------:R-:W-:Y:S02]  /*7b80*/  CS2R R36, SRZ ;  /* 0x0000000000247805 */ /* 0x000fe4000001ff00 */
[----:B------:R-:W-:Y:S02]  /*7b90*/  CS2R R42, SRZ ;  /* 0x00000000002a7805 */ /* 0x000fe4000001ff00 */
[----:B------:R-:W-:Y:S02]  /*7ba0*/  CS2R R40, SRZ ;  /* 0x0000000000287805 */ /* 0x000fe4000001ff00 */
[----:B------:R-:W-:Y:S01]  /*7bb0*/  CS2R R44, SRZ ;  /* 0x00000000002c7805 */ /* 0x000fe2000001ff00 */
[----:B------:R-:W-:Y:S06]  /*7bc0*/  @P0 BRA `(.L_x_117) ;  /* 0x00000000000c0947 */ /* 0x000fec0003800000 */
[----:B------:R-:W-:Y:S04]  /*7bd0*/  SHF.L.U32 R3, RZ, 0x1f, RZ ;  /* 0x0000001fff037819 */ /* 0x000fe800000006ff */
[----:B------:R-:W1:Y:S02]  /*7be0*/  SYNCS.PHASECHK.TRANS64.TRYWAIT P0, [UR43+0x20], R3 ;  /* 0x00002003ff0075a7 */ /* 0x000e64000800112b */
[----:B-1----:R-:W-:Y:S05]  /*7bf0*/  @!P0 BRA `(.L_x_118) ;  /* 0x0000004c00608947 */ /* 0x002fea0003800000 */
.L_x_117:
[----:B------:R-:W-:Y:S05]  /*7c00*/  BSYNC B0 ;  /* 0x0000000000007941 */ /* 0x000fea0003800000 */
.L_x_116:
[----:B------:R-:W-:Y:S01]  /*7c10*/  ISETP.NE.AND P0, PT, R75, RZ, PT ;  /* 0x000000ff4b00720c */ /* 0x000fe20003f05270 */
[----:B------:R-:W-:Y:S11]  /*7c20*/  HFMA2 R73, -RZ, RZ, 0, 5.9604644775390625e-08 ;  /* 0x00000001ff497431 */ /* 0x000ff600000001ff */
[----:B------:R-:W-:Y:S01]  /*7c30*/  @!UPT UIADD3 URZ, UPT, UPT, URZ, URZ, URZ ;  /* 0x000000fffffff290 */ /* 0x000fe2000fffe0ff */
[----:B------:R2:W1:Y:S04]  /*7c40*/  @P0 LDS.128 R32, [R68] ;  /* 0x0000000044200984 */ /* 0x0004680000000c00 */
[----:B------:R2:W1:Y:S04]  /*7c50*/  @P0 LDS.128 R36, [R67+0x10] ;  /* 0x0000100043240984 */ /* 0x0004680000000c00 */
[----:B------:R2:W1:Y:S04]  /*7c60*/  @P0 LDS.128 R40, [R66+0x20] ;  /* 0x0000200042280984 */ /* 0x0004680000000c00 */
[----:B------:R2:W1:Y:S02]  /*7c70*/  @P0 LDS.128 R44, [R63+0x30] ;  /* 0x000030003f2c0984 */ /* 0x0004640000000c00 */
.L_x_115:
[----:B------:R-:W-:Y:S05]  /*7c80*/  BSYNC B1 ;  /* 0x0000000000017941 */ /* 0x000fea0003800000 */
.L_x_114:
[----:B-1----:R-:W-:Y:S04]  /*7c90*/  SHF.R.U32.HI R2, RZ, 0x15, R25 ;  /* 0x00000015ff027819 */ /* 0x002fe80000011619 */
[----:B------:R-:W-:Y:S01]  /*7ca0*/  LOP3.LUT P0, RZ, R2, 0x3, R56, 0x48, !PT ;  /* 0x0000000302ff7812 */ /* 0x000fe20007804838 */
[----:B------:R-:W-:Y:S01]  /*7cb0*/  @!UPT UIADD3 URZ, UPT, UPT, URZ, URZ, URZ ;  /* 0x000000fffffff290 */ /* 0x000fe2000fffe0ff */
[----:B---3--:R-:W-:Y:S11]  /*7cc0*/  @P2 BRA `(.L_x_119) ;  /* 0x0000000000082947 */ /* 0x008ff60003800000 */
[----:B------:R-:W1:Y:S02]  /*7cd0*/  SYNCS.PHASECHK.TRANS64.TRYWAIT P1, [R72+URZ+0x90], R0 ;  /* 0x00009000480075a7 */ /* 0x000e6400080211ff */
[----:B-1----:R-:W-:Y:S05]  /*7ce0*/  @!P1 BRA `(.L_x_120) ;  /* 0x0000004c003c9947 */ /* 0x002fea0003800000 */
.L_x_119:
[----:B------:R-:W-:Y:S05]  /*7cf0*/  @!P0 BRA `(.L_x_121) ;  /* 0x0000000000408947 */ /* 0x000fea0003800000 */
[----:B------:R-:W3:Y:S01]  /*7d00*/  LDCU.64 UR8, c[0x4][0x70] ;  /* 0x01000e00ff0877ac */ /* 0x000ee20008000a00 */
[----:B------:R-:W-:Y:S01]  /*7d10*/  MOV R3, 0x0 ;  /* 0x0000000000037802 */ /* 0x000fe20000000f00 */
[----:B------:R-:W-:Y:S02]  /*7d20*/  HFMA2 R12, -RZ, RZ, 0, 5.9604644775390625e-08 ;  /* 0x00000001ff0c7431 */ /* 0x000fe400000001ff */
[----:B------:R-:W-:Y:S02]  /*7d30*/  IMAD.MOV.U32 R8, RZ, RZ, 0x192 ;  /* 0x00000192ff087424 */ /* 0x000fe400078e00ff */
[----:B------:R-:W-:Y:S01]  /*7d40*/  IMAD.MOV.U32 R13, RZ, RZ, RZ ;  /* 0x000000ffff0d7224 */ /* 0x000fe200078e00ff */
[----:B------:R-:W5:Y:S01]  /*7d50*/  LDCU.64 UR6, c[0x4][0x78] ;  /* 0x01000f00ff0677ac */ /* 0x000f620008000a00 */
[----:B------:R-:W1:Y:S01]  /*7d60*/  LDC.64 R2, c[0x4][R3] ;  /* 0x0100000003027b82 */ /* 0x000e620000000a00 */
[----:B------:R-:W2:Y:S01]  /*7d70*/  LDCU.64 UR4, c[0x4][0x10] ;  /* 0x01000200ff0477ac */ /* 0x000ea20008000a00 */
[----:B---3--:R-:W-:Y:S01]  /*7d80*/  MOV R5, UR9 ;  /* 0x0000000900057c02 */ /* 0x008fe20008000f00 */
[----:B------:R-:W-:Y:S01]  /*7d90*/  IMAD.U32 R4, RZ, RZ, UR8 ;  /* 0x00000008ff047e24 */ /* 0x000fe2000f8e00ff */
[----:B-----5:R-:W-:Y:S01]  /*7da0*/  MOV R7, UR7 ;  /* 0x0000000700077c02 */ /* 0x020fe20008000f00 */
[----:B------:R-:W-:Y:S01]  /*7db0*/  IMAD.U32 R6, RZ, RZ, UR6 ;  /* 0x00000006ff067e24 */ /* 0x000fe2000f8e00ff */
[----:B--2---:R-:W-:Y:S01]  /*7dc0*/  MOV R11, UR5 ;  /* 0x00000005000b7c02 */ /* 0x004fe20008000f00 */
[----:B------:R-:W-:Y:S02]  /*7dd0*/  IMAD.U32 R10, RZ, RZ, UR4 ;  /* 0x00000004ff0a7e24 */ /* 0x000fe4000f8e00ff */
[----:B------:R-:W-:Y:S07]  /*7de0*/  LEPC R20, `(.L_x_121) ;  /* 0x000000001014794e */ /* 0x000fee0000000000 */
[----:B-1--4-:R-:W-:Y:S05]  /*7df0*/  CALL.ABS.NOINC R2 ;  /* 0x0000000002007343 */ /* 0x012fea0003c00000 */
.L_x_121:
[----:B------:R-:W-:Y:S05]  /*7e00*/  WARPSYNC.ALL ;  /* 0x0000000000007948 */ /* 0x000fea0003800000 */
[----:B------:R-:W-:Y:S01]  /*7e10*/  R2UR UR4, R25 ;  /* 0x00000000190472ca */ /* 0x000fe200000e0000 */
[----:B------:R-:W-:Y:S01]  /*7e20*/  BSSY.RECONVERGENT B0, `(.L_x_122) ;  /* 0x000003d000007945 */ /* 0x000fe20003800200 */
[----:B------:R-:W-:Y:S11]  /*7e30*/  ISETP.NE.AND P0, PT, R70, RZ, PT ;  /* 0x000000ff4600720c */ /* 0x000ff60003f05270 */
[----:B------:R-:W1:Y:S02]  /*7e40*/  LDTM.x16 R4, tmem[UR4] ;  /* 0x00000004000479ee */ /* 0x000e640008240000 */
[C---:B-1--4-:R-:W-:Y:S01]  /*7e50*/  FMUL R0, R24.reuse, R4 ;  /* 0x0000000418007220 */ /* 0x052fe20000400000 */
[C---:B------:R-:W-:Y:S01]  /*7e60*/  FMUL R2, R24.reuse, R5 ;  /* 0x0000000518027220 */ /* 0x040fe20000400000 */
[C---:B------:R-:W-:Y:S01]  /*7e70*/  FMUL R3, R24.reuse, R6 ;  /* 0x0000000618037220 */ /* 0x040fe20000400000 */
[C---:B------:R-:W-:Y:S01]  /*7e80*/  FMUL R7, R24.reuse, R7 ;  /* 0x0000000718077220 */ /* 0x040fe20000400000 */
[C---:B------:R-:W-:Y:S01]  /*7e90*/  FFMA R28, R27.reuse, R32, R0 ;  /* 0x000000201b1c7223 */ /* 0x040fe20000000000 */
        /* <DEDUP_REMOVED lines=10> */
[----:B------:R1:W-:Y:S01]  /*7f40*/  STS.128 [R68], R28 ;  /* 0x0000001c44007388 */ /* 0x0003e20000000c00 */
        /* <DEDUP_REMOVED lines=8> */
[----:B------:R1:W-:Y:S01]  /*7fd0*/  STS.128 [R67+0x10], R4 ;  /* 0x0000100443007388 */ /* 0x0003e20000000c00 */
[C---:B------:R-:W-:Y:S01]  /*7fe0*/  FMUL R13, R24.reuse, R17 ;  /* 0x00000011180d7220 */ /* 0x040fe20000400000 */
[C---:B------:R-:W-:Y:S01]  /*7ff0*/  FFMA R10, R27.reuse, R42, R10 ;  /* 0x0000002a1b0a7223 */ /* 0x040fe2000000000a */
[C---:B------:R-:W-:Y:S01]  /*8000*/  FMUL R14, R24.reuse, R18 ;  /* 0x00000012180e7220 */ /* 0x040fe20000400000 */
[C---:B------:R-:W-:Y:S01]  /*8010*/  FFMA R11, R27.reuse, R43, R15 ;  /* 0x0000002b1b0b7223 */ /* 0x040fe2000000000f */
[----:B------:R-:W-:Y:S01]  /*8020*/  FMUL R19, R24, R19 ;  /* 0x0000001318137220 */ /* 0x000fe20000400000 */
[C---:B------:R-:W-:Y:S01]  /*8030*/  FFMA R12, R27.reuse, R44, R12 ;  /* 0x0000002c1b0c7223 */ /* 0x040fe2000000000c */
[C---:B------:R-:W-:Y:S01]  /*8040*/  FFMA R13, R27.reuse, R45, R13 ;  /* 0x0000002d1b0d7223 */ /* 0x040fe2000000000d */
[C---:B------:R-:W-:Y:S01]  /*8050*/  FFMA R14, R27.reuse, R46, R14 ;  /* 0x0000002e1b0e7223 */ /* 0x040fe2000000000e */
[----:B------:R1:W-:Y:S01]  /*8060*/  STS.128 [R66+0x20], R8 ;  /* 0x0000200842007388 */ /* 0x0003e20000000c00 */
[----:B------:R-:W-:Y:S05]  /*8070*/  FFMA R15, R27, R47, R19 ;  /* 0x0000002f1b0f7223 */ /* 0x000fea0000000013 */
[----:B------:R1:W-:Y:S01]  /*8080*/  STS.128 [R63+0x30], R12 ;  /* 0x0000300c3f007388 */ /* 0x0003e20000000c00 */
[----:B------:R-:W-:Y:S01]  /*8090*/  @!PT LDS RZ, [RZ] ;  /* 0x00000000fffff984 */ /* 0x000fe20000000800 */
[----:B------:R-:W-:Y:S01]  /*80a0*/  @!PT LDS RZ, [RZ] ;  /* 0x00000000fffff984 */ /* 0x000fe20000000800 */
[----:B------:R-:W-:Y:S01]  /*80b0*/  @!PT LDS RZ, [RZ] ;  /* 0x00000000fffff984 */ /* 0x000fe20000000800 */
[----:B------:R-:W-:Y:S01]  /*80c0*/  @!PT LDS RZ, [RZ] ;  /* 0x00000000fffff984 */ /* 0x000fe20000000800 */
[----:B------:R3:W-:Y:S06]  /*80d0*/  MEMBAR.ALL.CTA ;  /* 0x0000000000007992 */ /* 0x0007ec0000008000 */
[----:B---3--:R-:W3:Y:S02]  /*80e0*/  FENCE.VIEW.ASYNC.S ;  /* 0x00000000000073c6 */ /* 0x008ee40000000000 */
[----:B---3--:R-:W-:Y:S06]  /*80f0*/  BAR.SYNC.DEFER_BLOCKING 0x1, 0x80 ;  /* 0x0042000000007b1d */ /* 0x008fec0000010000 */
[----:B------:R-:W-:Y:S05]  /*8100*/  @P0 BRA `(.L_x_123) ;  /* 0x0000000000380947 */ /* 0x000fea0003800000 */
[----:B------:R-:W-:Y:S01]  /*8110*/  UIADD3 UR4, UPT, UPT, UR43, 0x200, URZ ;  /* 0x000002002b047890 */ /* 0x000fe2000fffe0ff */
[----:B------:R-:W-:Y:S01]  /*8120*/  UMOV UR47, UR60 ;  /* 0x0000003c002f7c82 */ /* 0x000fe20008000000 */
[----:B------:R-:W-:Y:S02]  /*8130*/  UIADD3 UR9, UPT, UPT, UR45, 0x80, URZ ;  /* 0x000000802d097890 */ /* 0x000fe4000fffe0ff */
[----:B------:R-:W-:Y:S02]  /*8140*/  UIADD3 UR8, UPT, UPT, UR43, 0x1200, URZ ;  /* 0x000012002b087890 */ /* 0x000fe4000fffe0ff */
[----:B------:R-:W-:Y:S01]  /*8150*/  MOV R60, UR4 ;  /* 0x00000004003c7c02 */ /* 0x000fe20008000f00 */
[----:B------:R-:W-:Y:S01]  /*8160*/  UIADD3 UR4, UP0, UPT, UR50, 0x680, URZ ;  /* 0x0000068032047890 */ /* 0x000fe2000ff1e0ff */
[----:B------:R-:W-:Y:S02]  /*8170*/  UMOV UR10, UR46 ;  /* 0x0000002e000a7c82 */ /* 0x000fe40008000000 */
[----:B------:R-:W-:Y:S01]  /*8180*/  R2UR UR44, R60 ;  /* 0x000000003c2c72ca */ /* 0x000fe200000e0000 */
[----:B------:R-:W-:Y:S01]  /*8190*/  UIADD3.X UR5, UPT, UPT, URZ, UR51, URZ, UP0, !UPT ;  /* 0x00000033ff057290 */ /* 0x000fe200087fe4ff */
[----:B------:R-:W-:Y:S11]  /*81a0*/  UMOV UR11, UR60 ;  /* 0x0000003c000b7c82 */ /* 0x000ff60008000000 */
[----:B------:R3:W-:Y:S01]  /*81b0*/  UTMASTG.3D [UR44], [UR4] ;  /* 0x0000002c040073b5 */ /* 0x0007e20008010000 */
[----:B------:R3:W-:Y:S01]  /*81c0*/  UTMASTG.3D [UR8], [UR4] ;  /* 0x00000008040073b5 */ /* 0x0007e20008010000 */
[----:B------:R0:W-:Y:S01]  /*81d0*/  UTMACMDFLUSH ;  /* 0x00000000000079b7 */ /* 0x0001e20000000000 */
[----:B---3--:R-:W-:Y:S04]  /*81e0*/  DEPBAR.LE SB0, 0x1 ;  /* 0x000080400000791a */ /* 0x008fe80000000000 */
.L_x_123:
[----:B------:R-:W-:Y:S05]  /*81f0*/  BSYNC.RECONVERGENT B0 ;  /* 0x0000000000007941 */ /* 0x000fea0003800200 */
.L_x_122:
[----:B------:R-:W-:Y:S01]  /*8200*/  BAR.SYNC.DEFER_BLOCKING 0x1, 0x80 ;  /* 0x0042000000007b1d */ /* 0x000fe20000010000 */
[----:B------:R-:W-:Y:S01]  /*8210*/  ISETP.NE.AND P1, PT, R71, RZ, PT ;  /* 0x000000ff4700720c */ /* 0x000fe20003f25270 */
[----:B------:R-:W-:Y:S01]  /*8220*/  UISETP.NE.AND UP0, UPT, UR49, URZ, UPT ;  /* 0x000000ff3100728c */ /* 0x000fe2000bf05270 */
[----:B------:R-:W-:Y:S11]  /*8230*/  LEA R2, R73, UR43, 0x3 ;  /* 0x0000002b49027c11 */ /* 0x000ff6000f8e18ff */
[----:B------:R-:W-:Y:S01]  /*8240*/  @P1 SHF.L.U32 R3, RZ, 0x1f, RZ ;  /* 0x0000001fff031819 */ /* 0x000fe200000006ff */
[----:B------:R-:W-:Y:S06]  /*8250*/  BRA.U !UP0, `(.L_x_124) ;  /* 0x0000000108287547 */ /* 0x000fec000b800000 */
[----:B------:R-:W-:Y:S01]  /*8260*/  R2UR UR4, R59 ;  /* 0x000000003b0472ca */ /* 0x000fe200000e0000 */
[----:B-1----:R-:W-:Y:S05]  /*8270*/  IMAD.U32 R4, RZ, RZ, UR48 ;  /* 0x00000030ff047e24 */ /* 0x002fea000f8e00ff */
[----:B------:R-:W-:Y:S05]  /*8280*/  @P1 LEA R4, R4, UR43, 0x3 ;  /* 0x0000002b04041c11 */ /* 0x000fea000f8e18ff */
[----:B------:R-:W-:Y:S02]  /*8290*/  @P1 VIADD R4, R4, 0x40 ;  /* 0x0000004004041836 */ /* 0x000fe40000000000 */
[----:B------:R-:W-:Y:S01]  /*82a0*/  IMAD.U32 R0, RZ, RZ, UR4 ;  /* 0x00000004ff007e24 */ /* 0x000fe2000f8e00ff */
[----:B------:R-:W-:Y:S04]  /*82b0*/  UIADD3 UR4, UPT, UPT, UR48, 0x1, URZ ;  /* 0x0000000130047890 */ /* 0x000fe8000fffe0ff */
[----:B------:R-:W-:Y:S01]  /*82c0*/  @P1 PRMT R0, R0, 0x654, R4 ;  /* 0x0000065400001816 */ /* 0x000fe20000000004 */
[----:B------:R-:W-:Y:S03]  /*82d0*/  UISETP.NE.AND UP0, UPT, UR4, 0x4, UPT ;  /* 0x000000040400788c */ /* 0x000fe6000bf05270 */
[----:B------:R3:W-:Y:S01]  /*82e0*/  @P1 SYNCS.ARRIVE.TRANS64.RED.A1T0 RZ, [R0+URZ], RZ ;  /* 0x000000ff00ff19a7 */ /* 0x0007e200081004ff */
[----:B------:R-:W-:Y:S07]  /*82f0*/  USEL UR48, UR4, URZ, UP0 ;  /* 0x000000ff04307287 */ /* 0x000fee0008000000 */
.L_x_124:
[----:B------:R-:W4:Y:S01]  /*8300*/  @P1 SYNCS.PHASECHK.TRANS64.TRYWAIT P0, [R2+URZ+0x20], R3 ;  /* 0x00002003020015a7 */ /* 0x000f2200080011ff */
[----:B------:R-:W-:Y:S01]  /*8310*/  BSSY B1, `(.L_x_125) ;  /* 0x0000016000017945 */ /* 0x000fe20003800000 */
[----:B----4-:R-:W-:Y:S03]  /*8320*/  @P1 SEL R74, RZ, 0x1, !P0 ;  /* 0x00000001ff4a1807 */ /* 0x010fe60004000000 */
[----:B------:R-:W-:Y:S05]  /*8330*/  @!P1 BRA `(.L_x_126) ;  /* 0x00000000004c9947 */ /* 0x000fea0003800000 */
[----:B------:R-:W-:Y:S01]  /*8340*/  ISETP.NE.AND P0, PT, R74, RZ, PT ;  /* 0x000000ff4a00720c */ /* 0x000fe20003f05270 */
[----:B------:R-:W-:Y:S01]  /*8350*/  BSSY B0, `(.L_x_127) ;  /* 0x000000b000007945 */ /* 0x000fe20003800000 */
[----:B------:R-:W-:Y:S11]  /*8360*/  ISETP.NE.AND P1, PT, R75, RZ, PT ;  /* 0x000000ff4b00720c */ /* 0x000ff60003f25270 */
[----:B------:R-:W-:Y:S02]  /*8370*/  @!UPT UIADD3 URZ, UPT, UPT, URZ, URZ, URZ ;  /* 0x000000fffffff290 */ /* 0x000fe4000fffe0ff */
[C---:B-1----:R-:W-:Y:S01]  /*8380*/  @P1 IMAD R6, R73.reuse, 0x2000, R68 ;  /* 0x0000200049061824 */ /* 0x042fe200078e0244 */
[C---:B------:R-:W-:Y:S01]  /*8390*/  @P1 LEA R4, R73.reuse, R66, 0xd ;  /* 0x0000004249041211 */ /* 0x040fe200078e68ff */
[C---:B------:R-:W-:Y:S02]  /*83a0*/  @P1 IMAD R5, R73.reuse, 0x2000, R67 ;  /* 0x0000200049051824 */ /* 0x040fe400078e0243 */
[----:B------:R-:W-:Y:S01]  /*83b0*/  @P1 IMAD R3, R73, 0x2000, R63 ;  /* 0x0000200049031824 */ /* 0x000fe200078e023f */
[----:B------:R-:W-:Y:S06]  /*83c0*/  @P0 BRA `(.L_x_128) ;  /* 0x00000000000c0947 */ /* 0x000fec0003800000 */
[----:B---3--:R-:W-:Y:S04]  /*83d0*/  SHF.L.U32 R0, RZ, 0x1f, RZ ;  /* 0x0000001fff007819 */ /* 0x008fe800000006ff */
[----:B------:R-:W1:Y:S02]  /*83e0*/  SYNCS.PHASECHK.TRANS64.TRYWAIT P0, [R2+URZ+0x20], R0 ;  /* 0x00002000020075a7 */ /* 0x000e6400080011ff */
[----:B-1----:R-:W-:Y:S05]  /*83f0*/  @!P0 BRA `(.L_x_129) ;  /* 0x00000044008c8947 */ /* 0x002fea0003800000 */
.L_x_128:
[----:B------:R-:W-:Y:S05]  /*8400*/  BSYNC B0 ;  /* 0x0000000000007941 */ /* 0x000fea0003800000 */
.L_x_127:
[----:B------:R-:W-:Y:S02]  /*8410*/  ISETP.NE.AND P0, PT, R75, RZ, PT ;  /* 0x000000ff4b00720c */ /* 0x000fe40003f05270 */
[----:B------:R-:W-:Y:S11]  /*8420*/  IADD3 R73, PT, PT, R73, 0x1, RZ ;  /* 0x0000000149497810 */ /* 0x000ff60007ffe0ff */
[----:B------:R4:W1:Y:S04]  /*8430*/  @P0 LDS.128 R32, [R6] ;  /* 0x0000000006200984 */ /* 0x0008680000000c00 */
[----:B------:R4:W1:Y:S04]  /*8440*/  @P0 LDS.128 R36, [R5+0x10] ;  /* 0x0000100005240984 */ /* 0x0008680000000c00 */
[----:B------:R4:W1:Y:S04]  /*8450*/  @P0 LDS.128 R40, [R4+0x20] ;  /* 0x0000200004280984 */ /* 0x0008680000000c00 */
[----:B------:R4:W1:Y:S02]  /*8460*/  @P0 LDS.128 R44, [R3+0x30] ;  /* 0x00003000032c0984 */ /* 0x0008640000000c00 */
.L_x_126:
[----:B------:R-:W-:Y:S05]  /*8470*/  BSYNC B1 ;  /* 0x0000000000017941 */ /* 0x000fea0003800000 */
.L_x_125:
[----:B-1-3--:R-:W-:Y:S05]  /*8480*/  VIADD R0, R25, 0x10 ;  /* 0x0000001019007836 */ /* 0x00afea0000000000 */
[----:B------:R-:W-:Y:S04]  /*8490*/  SHF.R.U32.HI R0, RZ, 0x15, R0 ;  /* 0x00000015ff007819 */ /* 0x000fe80000011600 */
[----:B------:R-:W-:Y:S11]  /*84a0*/  LOP3.LUT P0, RZ, R0, 0x3, R56, 0x48, !PT ;  /* 0x0000000300ff7812 */ /* 0x000ff60007804838 */
[----:B------:R-:W-:Y:S02]  /*84b0*/  @!UPT UIADD3 URZ, UPT, UPT, URZ, URZ, URZ ;  /* 0x000000fffffff290 */ /* 0x000fe4000fffe0ff */
[----:B------:R-:W-:Y:S05]  /*84c0*/  @!P0 BRA `(.L_x_130) ;  /* 0x0000000000408947 */ /* 0x000fea0003800000 */
[----:B------:R-:W1:Y:S01]  /*84d0*/  LDCU.64 UR8, c[0x4][0x70] ;  /* 0x01000e00ff0877ac */ /* 0x000e620008000a00 */
[----:B----4-:R-:W-:Y:S01]  /*84e0*/  MOV R3, 0x0 ;  /* 0x0000000000037802 */ /* 0x010fe20000000f00 */
[----:B------:R-:W-:Y:S02]  /*84f0*/  HFMA2 R12, -RZ, RZ, 0, 5.9604644775390625e-08 ;  /* 0x00000001ff0c7431 */ /* 0x000fe400000001ff */
[----:B------:R-:W-:Y:S02]  /*8500*/  IMAD.MOV.U32 R8, RZ, RZ, 0x192 ;  /* 0x00000192ff087424 */ /* 0x000fe400078e00ff */
[----:B------:R-:W-:Y:S01]  /*8510*/  IMAD.MOV.U32 R13, RZ, RZ, RZ ;  /* 0x000000ffff0d7224 */ /* 0x000fe200078e00ff */
[----:B------:R-:W3:Y:S01]  /*8520*/  LDCU.64 UR6, c[0x4][0x78] ;  /* 0x01000f00ff0677ac */ /* 0x000ee20008000a00 */
[----:B------:R-:W4:Y:S01]  /*8530*/  LDC.64 R2, c[0x4][R3] ;  /* 0x0100000003027b82 */ /* 0x000f220000000a00 */
[----:B------:R-:W5:Y:S01]  /*8540*/  LDCU.64 UR4, c[0x4][0x10] ;  /* 0x01000200ff0477ac */ /* 0x000f620008000a00 */
[----:B-1----:R-:W-:Y:S01]  /*8550*/  MOV R5, UR9 ;  /* 0x0000000900057c02 */ /* 0x002fe20008000f00 */
[----:B------:R-:W-:Y:S01]  /*8560*/  IMAD.U32 R4, RZ, RZ, UR8 ;  /* 0x00000008ff047e24 */ /* 0x000fe2000f8e00ff */
[----:B---3--:R-:W-:Y:S01]  /*8570*/  MOV R7, UR7 ;  /* 0x0000000700077c02 */ /* 0x008fe20008000f00 */
[----:B------:R-:W-:Y:S01]  /*8580*/  IMAD.U32 R6, RZ, RZ, UR6 ;  /* 0x00000006ff067e24 */ /* 0x000fe2000f8e00ff */
[----:B-----5:R-:W-:Y:S01]  /*8590*/  MOV R11, UR5 ;  /* 0x00000005000b7c02 */ /* 0x020fe20008000f00 */
[----:B------:R-:W-:Y:S02]  /*85a0*/  IMAD.U32 R10, RZ, RZ, UR4 ;  /* 0x00000004ff0a7e24 */ /* 0x000fe4000f8e00ff */
[----:B------:R-:W-:Y:S07]  /*85b0*/  LEPC R20, `(.L_x_130) ;  /* 0x000000001014794e */ /* 0x000fee0000000000 */
[----:B--2-4-:R-:W-:Y:S05]  /*85c0*/  CALL.ABS.NOINC R2 ;  /* 0x0000000002007343 */ /* 0x014fea0003c00000 */
.L_x_130:
[----:B------:R-:W-:Y:S05]  /*85d0*/  WARPSYNC.ALL ;  /* 0x0000000000007948 */ /* 0x000fea0003800000 */
[----:B------:R-:W-:Y:S01]  /*85e0*/  R2UR UR4, R25 ;  /* 0x00000000190472ca */ /* 0x000fe200000e0000 */
[----:B------:R-:W-:Y:S01]  /*85f0*/  BSSY.RECONVERGENT B0, `(.L_x_131) ;  /* 0x0000046000007945 */ /* 0x000fe20003800200 */
[----:B------:R-:W-:Y:S02]  /*8600*/  ISETP.NE.AND P6, PT, R71, RZ, PT ;  /* 0x000000ff4700720c */ /* 0x000fe40003fc5270 */
[----:B------:R-:W-:Y:S02]  /*8610*/  R2UR UR5, R59 ;  /* 0x000000003b0572ca */ /* 0x000fe400000e0000 */
[----:B------:R-:W-:Y:S02]  /*8620*/  ISETP.NE.AND P0, PT, R70, RZ, PT ;  /* 0x000000ff4600720c */ /* 0x000fe40003f05270 */
[----:B------:R-:W-:Y:S05]  /*8630*/  MOV R20, UR48 ;  /* 0x0000003000147c02 */ /* 0x000fea0008000f00 */
[----:B----4-:R-:W1:Y:S02]  /*8640*/  LDTM.x16 R4, tmem[UR4+0x10] ;  /* 0x00001004000479ee */ /* 0x010e640008240000 */
[----:B------:R-:W-:Y:S01]  /*8650*/  @P6 LEA R20, R20, UR43, 0x3 ;  /* 0x0000002b14146c11 */ /* 0x000fe2000f8e18ff */
[C---:B-1----:R-:W-:Y:S01]  /*8660*/  FMUL R0, R24.reuse, R4 ;  /* 0x0000000418007220 */ /* 0x042fe20000400000 */
        /* <DEDUP_REMOVED lines=33> */
[----:B------:R-:W-:Y:S01]  /*8880*/  FFMA R15, R27, R47, R19 ;  /* 0x0000002f1b0f7223 */ /* 0x000fe20000000013 */
[----:B------:R-:W-:Y:S02]  /*8890*/  MOV R16, UR5 ;  /* 0x0000000500107c02 */ /* 0x000fe40008000f00 */
[----:B------:R-:W-:Y:S02]  /*88a0*/  @P6 IADD3 R17, PT, PT, R20, 0x40, RZ ;  /* 0x0000004014116810 */ /* 0x000fe40007ffe0ff */
[----:B------:R1:W-:Y:S01]  /*88b0*/  STS.128 [R63+0x2030], R12 ;  /* 0x0020300c3f007388 */ /* 0x0003e20000000c00 */
[----:B------:R-:W-:Y:S02]  /*88c0*/  LEA R0, R73, UR43, 0x3 ;  /* 0x0000002b49007c11 */ /* 0x000fe4000f8e18ff */
[----:B------:R-:W-:Y:S01]  /*88d0*/  @P6 PRMT R16, R16, 0x654, R17 ;  /* 0x0000065410106816 */ /* 0x000fe20000000011 */
[----:B------:R-:W-:Y:S01]  /*88e0*/  @!PT LDS RZ, [RZ] ;  /* 0x00000000fffff984 */ /* 0x000fe20000000800 */
[----:B------:R-:W-:Y:S01]  /*88f0*/  @!PT LDS RZ, [RZ] ;  /* 0x00000000fffff984 */ /* 0x000fe20000000800 */
[----:B------:R-:W-:Y:S01]  /*8900*/  @!PT LDS RZ, [RZ] ;  /* 0x00000000fffff984 */ /* 0x000fe20000000800 */
[----:B------:R-:W-:Y:S01]  /*8910*/  @!PT LDS RZ, [RZ] ;  /* 0x00000000fffff984 */ /* 0x000fe20000000800 */
[----:B------:R3:W-:Y:S06]  /*8920*/  MEMBAR.ALL.CTA ;  /* 0x0000000000007992 */ /* 0x0007ec0000008000 */
[----:B---3--:R-:W3:Y:S01]  /*8930*/  FENCE.VIEW.ASYNC.S ;  /* 0x00000000000073c6 */ /* 0x008ee20000000000 */
[----:B------:R-:W-:Y:S01]  /*8940*/  @P6 SHF.L.U32 R2, RZ, 0x1f, RZ ;  /* 0x0000001fff026819 */ /* 0x000fe200000006ff */
[----:B---3--:R-:W-:Y:S06]  /*8950*/  BAR.SYNC.DEFER_BLOCKING 0x1, 0x80 ;  /* 0x0042000000007b1d */ /* 0x008fec0000010000 */
[----:B------:R-:W-:Y:S05]  /*8960*/  @P0 BRA `(.L_x_132) ;  /* 0x0000000000380947 */ /* 0x000fea0003800000 */
[----:B------:R-:W-:Y:S02]  /*8970*/  UIADD3 UR4, UP0, UPT, UR50, 0x680, URZ ;  /* 0x0000068032047890 */ /* 0x000fe4000ff1e0ff */
[----:B------:R-:W-:Y:S02]  /*8980*/  UIADD3 UR13, UPT, UPT, UR45, 0x10, URZ ;  /* 0x000000102d0d7890 */ /* 0x000fe4000fffe0ff */
[----:B------:R-:W-:Y:S02]  /*8990*/  UIADD3 UR12, UPT, UPT, UR43, 0x2200, URZ ;  /* 0x000022002b0c7890 */ /* 0x000fe4000fffe0ff */
[----:B------:R-:W-:Y:S01]  /*89a0*/  UIADD3.X UR5, UPT, UPT, URZ, UR51, URZ, UP0, !UPT ;  /* 0x00000033ff057290 */ /* 0x000fe200087fe4ff */
[----:B------:R-:W-:Y:S01]  /*89b0*/  UMOV UR14, UR46 ;  /* 0x0000002e000e7c82 */ /* 0x000fe20008000000 */
[----:B------:R-:W-:Y:S01]  /*89c0*/  UMOV UR15, UR60 ;  /* 0x0000003c000f7c82 */ /* 0x000fe20008000000 */
[----:B------:R-:W-:Y:S02]  /*89d0*/  UIADD3 UR9, UPT, UPT, UR45, 0x90, URZ ;  /* 0x000000902d097890 */ /* 0x000fe4000fffe0ff */
[----:B------:R-:W-:Y:S01]  /*89e0*/  UIADD3 UR8, UPT, UPT, UR43, 0x3200, URZ ;  /* 0x000032002b087890 */ /* 0x000fe2000fffe0ff */
[----:B------:R-:W-:Y:S03]  /*89f0*/  UMOV UR10, UR46 ;  /* 0x0000002e000a7c82 */ /* 0x000fe60008000000 */
[----:B------:R3:W-:Y:S01]  /*8a00*/  UTMASTG.3D [UR12], [UR4] ;  /* 0x0000000c040073b5 */ /* 0x0007e20008010000 */
[----:B------:R-:W-:Y:S04]  /*8a10*/  UMOV UR11, UR60 ;  /* 0x0000003c000b7c82 */ /* 0x000fe80008000000 */
[----:B------:R3:W-:Y:S01]  /*8a20*/  UTMASTG.3D [UR8], [UR4] ;  /* 0x00000008040073b5 */ /* 0x0007e20008010000 */
[----:B------:R0:W-:Y:S01]  /*8a30*/  UTMACMDFLUSH ;  /* 0x00000000000079b7 */ /* 0x0001e20000000000 */
[----:B---3--:R-:W-:Y:S04]  /*8a40*/  DEPBAR.LE SB0, 0x1 ;  /* 0x000080400000791a */ /* 0x008fe80000000000 */
.L_x_132:
[----:B------:R-:W-:Y:S05]  /*8a50*/  BSYNC.RECONVERGENT B0 ;  /* 0x0000000000007941 */ /* 0x000fea0003800200 */
.L_x_131:
[----:B------:R-:W-:Y:S01]  /*8a60*/  BAR.SYNC.DEFER_BLOCKING 0x1, 0x80 ;  /* 0x0042000000007b1d */ /* 0x000fe20000010000 */
[----:B------:R-:W-:Y:S04]  /*8a70*/  UIADD3 UR4, UPT, UPT, UR48, 0x1, URZ ;  /* 0x0000000130047890 */ /* 0x000fe8000fffe0ff */
[----:B------:R-:W-:Y:S04]  /*8a80*/  UISETP.NE.AND UP0, UPT, UR4, 0x4, UPT ;  /* 0x000000040400788c */ /* 0x000fe8000bf05270 */
[----:B------:R-:W-:Y:S01]  /*8a90*/  USEL UR47, UR4, URZ, UP0 ;  /* 0x000000ff042f7287 */ /* 0x000fe20008000000 */
[----:B------:R3:W-:Y:S01]  /*8aa0*/  @P6 SYNCS.ARRIVE.TRANS64.RED.A1T0 RZ, [R16+URZ], RZ ;  /* 0x000000ff10ff69a7 */ /* 0x0007e200081004ff */
[----:B------:R-:W-:Y:S01]  /*8ab0*/  BSSY B1, `(.L_x_133) ;  /* 0x0000017000017945 */ /* 0x000fe20003800000 */
[----:B------:R-:W4:Y:S02]  /*8ac0*/  @P6 SYNCS.PHASECHK.TRANS64.TRYWAIT P0, [R0+URZ+0x20], R2 ;  /* 0x00002002000065a7 */ /* 0x000f2400080011ff */
[----:B----4-:R-:W-:Y:S01]  /*8ad0*/  @P6 SEL R74, RZ, 0x1, !P0 ;  /* 0x00000001ff4a6807 */ /* 0x010fe20004000000 */
[----:B---3--:R-:W-:Y:S06]  /*8ae0*/  @!P6 BRA `(.L_x_134) ;  /* 0x00000000004ce947 */ /* 0x008fec0003800000 */
        /* <DEDUP_REMOVED lines=9> */
[----:B------:R-:W-:Y:S04]  /*8b80*/  SHF.L.U32 R6, RZ, 0x1f, RZ ;  /* 0x0000001fff067819 */ /* 0x000fe800000006ff */
[----:B------:R-:W1:Y:S02]  /*8b90*/  SYNCS.PHASECHK.TRANS64.TRYWAIT P0, [R0+URZ+0x20], R6 ;  /* 0x00002006000075a7 */ /* 0x000e6400080011ff */
[----:B-1----:R-:W-:Y:S05]  /*8ba0*/  @!P0 BRA `(.L_x_137) ;  /* 0x0000003c00b48947 */ /* 0x002fea0003800000 */
.L_x_136:
[----:B------:R-:W-:Y:S05]  /*8bb0*/  BSYNC B0 ;  /* 0x0000000000007941 */ /* 0x000fea0003800000 */
.L_x_135:
[----:B------:R-:W-:Y:S02]  /*8bc0*/  ISETP.NE.AND P0, PT, R75, RZ, PT ;  /* 0x000000ff4b00720c */ /* 0x000fe40003f05270 */
[----:B------:R-:W-:Y:S11]  /*8bd0*/  IADD3 R73, PT, PT, R73, 0x1, RZ ;  /* 0x0000000149497810 */ /* 0x000ff60007ffe0ff */
[----:B------:R3:W4:Y:S04]  /*8be0*/  @P0 LDS.128 R32, [R5] ;  /* 0x0000000005200984 */ /* 0x0007280000000c00 */
[----:B------:R3:W1:Y:S04]  /*8bf0*/  @P0 LDS.128 R36, [R4+0x10] ;  /* 0x0000100004240984 */ /* 0x0006680000000c00 */
[----:B------:R3:W1:Y:S04]  /*8c00*/  @P0 LDS.128 R40, [R3+0x20] ;  /* 0x0000200003280984 */ /* 0x0006680000000c00 */
[----:B------:R3:W1:Y:S02]  /*8c10*/  @P0 LDS.128 R44, [R2+0x30] ;  /* 0x00003000022c0984 */ /* 0x0006640000000c00 */
.L_x_134:
[----:B------:R-:W-:Y:S05]  /*8c20*/  BSYNC B1 ;  /* 0x0000000000017941 */ /* 0x000fea0003800000 */
.L_x_133:
[----:B-1----:R-:W-:Y:S05]  /*8c30*/  VIADD R0, R25, 0x20 ;  /* 0x0000002019007836 */ /* 0x002fea0000000000 */
[----:B------:R-:W-:Y:S04]  /*8c40*/  SHF.R.U32.HI R0, RZ, 0x15, R0 ;  /* 0x00000015ff007819 */ /* 0x000fe80000011600 */
[----:B------:R-:W-:Y:S11]  /*8c50*/  LOP3.LUT P0, RZ, R0, 0x3, R56, 0x48, !PT ;  /* 0x0000000300ff7812 */ /* 0x000ff60007804838 */
[----:B------:R-:W-:Y:S02]  /*8c60*/  @!UPT UIADD3 URZ, UPT, UPT, URZ, URZ, URZ ;  /* 0x000000fffffff290 */ /* 0x000fe4000fffe0ff */
[----:B------:R-:W-:Y:S05]  /*8c70*/  @!P0 BRA `(.L_x_138) ;  /* 0x0000000000408947 */ /* 0x000fea0003800000 */
[----:B------:R-:W1:Y:S01]  /*8c80*/  LDCU.64 UR8, c[0x4][0x70] ;  /* 0x01000e00ff0877ac */ /* 0x000e620008000a00 */
[----:B---3--:R-:W-:Y:S01]  /*8c90*/  MOV R3, 0x0 ;  /* 0x0000000000037802 */ /* 0x008fe20000000f00 */
[----:B------:R-:W-:Y:S02]  /*8ca0*/  HFMA2 R12, -RZ, RZ, 0, 5.9604644775390625e-08 ;  /* 0x00000001ff0c7431 */ /* 0x000fe400000001ff */
[----:B------:R-:W-:Y:S02]  /*8cb0*/  IMAD.MOV.U32 R8, RZ, RZ, 0x192 ;  /* 0x00000192ff087424 */ /* 0x000fe400078e00ff */
[----:B------:R-:W-:Y:S01]  /*8cc0*/  IMAD.MOV.U32 R13, RZ, RZ, RZ ;  /* 0x000000ffff0d7224 */ /* 0x000fe200078e00ff */
[----:B------:R-:W3:Y:S01]  /*8cd0*/  LDCU.64 UR6, c[0x4][0x78] ;  /* 0x01000f00ff0677ac */ /* 0x000ee20008000a00 */
[----:B------:R-:W2:Y:S01]  /*8ce0*/  LDC.64 R2, c[0x4][R3] ;  /* 0x0100000003027b82 */ /* 0x000ea20000000a00 */
        /* <DEDUP_REMOVED lines=9> */
.L_x_138:
[----:B------:R-:W-:Y:S05]  /*8d80*/  WARPSYNC.ALL ;  /* 0x0000000000007948 */ /* 0x000fea0003800000 */
[----:B------:R-:W-:Y:S01]  /*8d90*/  R2UR UR4, R25 ;  /* 0x00000000190472ca */ /* 0x000fe200000e0000 */
[----:B------:R-:W-:Y:S01]  /*8da0*/  BSSY.RECONVERGENT B0, `(.L_x_139) ;  /* 0x0000046000007945 */ /* 0x000fe20003800200 */
[----:B------:R-:W-:Y:S02]  /*8db0*/  ISETP.NE.AND P6, PT, R71, RZ, PT ;  /* 0x000000ff4700720c */ /* 0x000fe40003fc5270 */
[----:B------:R-:W-:Y:S02]  /*8dc0*/  R2UR UR5, R59 ;  /* 0x000000003b0572ca */ /* 0x000fe400000e0000 */
[----:B------:R-:W-:Y:S02]  /*8dd0*/  ISETP.NE.AND P0, PT, R70, RZ, PT ;  /* 0x000000ff4600720c */ /* 0x000fe40003f05270 */
[----:B------:R-:W-:Y:S05]  /*8de0*/  MOV R20, UR47 ;  /* 0x0000002f00147c02 */ /* 0x000fea0008000f00 */
[----:B---3--:R-:W1:Y:S02]  /*8df0*/  LDTM.x16 R4, tmem[UR4+0x20] ;  /* 0x00002004000479ee */ /* 0x008e640008240000 */
[----:B------:R-:W-:Y:S01]  /*8e00*/  @P6 LEA R20, R20, UR43, 0x3 ;  /* 0x0000002b14146c11 */ /* 0x000fe2000f8e18ff */
[C---:B-1----:R-:W-:Y:S01]  /*8e10*/  FMUL R0, R24.reuse, R4 ;  /* 0x0000000418007220 */ /* 0x042fe20000400000 */
[C---:B------:R-:W-:Y:S01]  /*8e20*/  FMUL R2, R24.reuse, R5 ;  /* 0x0000000518027220 */ /* 0x040fe20000400000 */
[C---:B------:R-:W-:Y:S01]  /*8e30*/  FMUL R3, R24.reuse, R6 ;  /* 0x0000000618037220 */ /* 0x040fe20000400000 */
[C---:B------:R-:W-:Y:S01]  /*8e40*/  FMUL R7, R24.reuse, R7 ;  /* 0x0000000718077220 */ /* 0x040fe20000400000 */
[C---:B----4-:R-:W-:Y:S01]  /*8e50*/  FFMA R28, R27.reuse, R32, R0 ;  /* 0x000000201b1c7223 */ /* 0x050fe20000000000 */
        /* <DEDUP_REMOVED lines=58> */
.L_x_140:
[----:B------:R-:W-:Y:S05]  /*9200*/  BSYNC.RECONVERGENT B0 ;  /* 0x0000000000007941 */ /* 0x000fea0003800200 */
.L_x_139:
[----:B------:R-:W-:Y:S01]  /*9210*/  BAR.SYNC.DEFER_BLOCKING 0x1, 0x80 ;  /* 0x0042000000007b1d */ /* 0x000fe20000010000 */
[----:B------:R-:W-:Y:S01]  /*9220*/  UIADD3 UR4, UPT, UPT, UR47, 0x1, URZ ;  /* 0x000000012f047890 */ /* 0x000fe2000fffe0ff */
[----:B------:R-:W-:Y:S03]  /*9230*/  HFMA2 R76, -RZ, RZ, 0, 0 ;  /* 0x00000000ff4c7431 */ /* 0x000fe600000001ff */
        /* <DEDUP_REMOVED lines=19> */
.L_x_144:
[----:B------:R-:W-:Y:S05]  /*9370*/  BSYNC B0 ;  /* 0x0000000000007941 */ /* 0x000fea0003800000 */
.L_x_143:
[----:B------:R-:W-:Y:S01]  /*9380*/  ISETP.NE.AND P0, PT, R75, RZ, PT ;  /* 0x000000ff4b00720c */ /* 0x000fe20003f05270 */
[----:B------:R-:W-:Y:S11]  /*9390*/  VIADD R73, R73, 0x1 ;  /* 0x0000000149497836 */ /* 0x000ff60000000000 */
[----:B------:R-:W-:Y:S01]  /*93a0*/  @!UPT UIADD3 URZ, UPT, UPT, URZ, URZ, URZ ;  /* 0x000000fffffff290 */ /* 0x000fe2000fffe0ff */
[----:B------:R3:W4:Y:S04]  /*93b0*/  @P0 LDS.128 R32, [R5] ;  /* 0x0000000005200984 */ /* 0x0007280000000c00 */
[----:B------:R3:W1:Y:S04]  /*93c0*/  @P0 LDS.128 R36, [R4+0x10] ;  /* 0x0000100004240984 */ /* 0x0006680000000c00 */
[----:B------:R3:W1:Y:S04]  /*93d0*/  @P0 LDS.128 R40, [R3+0x20] ;  /* 0x0000200003280984 */ /* 0x0006680000000c00 */
[----:B------:R3:W1:Y:S01]  /*93e0*/  @P0 LDS.128 R44, [R2+0x30] ;  /* 0x00003000022c0984 */ /* 0x0006620000000c00 */
[C---:B------:R-:W-:Y:S04]  /*93f0*/  ISETP.NE.AND P0, PT, R73.reuse, 0x4, PT ;  /* 0x000000044900780c */ /* 0x040fe80003f05270 */
[----:B------:R-:W-:Y:S02]  /*9400*/  SEL R73, R73, RZ, P0 ;  /* 0x000000ff49497207 */ /* 0x000fe40000000000 */
[----:B------:R-:W-:Y:S02]  /*9410*/  SEL R76, RZ, 0x1, P0 ;  /* 0x00000001ff4c7807 */ /* 0x000fe40000000000 */
.L_x_142:
[----:B------:R-:W-:Y:S05]  /*9420*/  BSYNC B1 ;  /* 0x0000000000017941 */ /* 0x000fea0003800000 */
.L_x_141:
        /* <DEDUP_REMOVED lines=21> */
.L_x_146:
        /* <DEDUP_REMOVED lines=55> */
[----:B------:R-:W-:Y:S01]  /*98f0*/  @P6 SHF.L.U32 R2, R76, 0x1f, RZ ;  /* 0x0000001f4c026819 */ /* 0x000fe200000006ff */
        /* <DEDUP_REMOVED lines=16> */
.L_x_148:
[----:B------:R-:W-:Y:S05]  /*9a00*/  BSYNC.RECONVERGENT B0 ;  /* 0x0000000000007941 */ /* 0x000fea0003800200 */
.L_x_147:
        /* <DEDUP_REMOVED lines=18> */
[----:B------:R-:W-:Y:S04]  /*9b30*/  SHF.L.U32 R6, R76, 0x1f, RZ ;  /* 0x0000001f4c067819 */ /* 0x000fe800000006ff */
[----:B------:R-:W1:Y:S02]  /*9b40*/  SYNCS.PHASECHK.TRANS64.TRYWAIT P0, [R0+URZ+0x20], R6 ;  /* 0x00002006000075a7 */ /* 0x000e6400080011ff */
[----:B-1----:R-:W-:Y:S05]  /*9b50*/  @!P0 BRA `(.L_x_153) ;  /* 0x0000002c00f08947 */ /* 0x002fea0003800000 */
.L_x_152:
[----:B------:R-:W-:Y:S05]  /*9b60*/  BSYNC B0 ;  /* 0x0000000000007941 */ /* 0x000fea0003800000 */
.L_x_151:
[----:B------:R-:W-:Y:S01]  /*9b70*/  ISETP.NE.AND P0, PT, R75, RZ, PT ;  /* 0x000000ff4b00720c */ /* 0x000fe20003f05270 */
[----:B------:R-:W-:Y:S11]  /*9b80*/  VIADD R73, R73, 0x1 ;  /* 0x0000000149497836 */ /* 0x000ff60000000000 */
[----:B------:R-:W-:Y:S01]  /*9b90*/  @!UPT UIADD3 URZ, UPT, UPT, URZ, URZ, URZ ;  /* 0x000000fffffff290 */ /* 0x000fe2000fffe0ff */
[----:B------:R3:W4:Y:S04]  /*9ba0*/  @P0 LDS.128 R32, [R5] ;  /* 0x0000000005200984 */ /* 0x0007280000000c00 */
[----:B------:R3:W2:Y:S04]  /*9bb0*/  @P0 LDS.128 R36, [R4+0x10] ;  /* 0x0000100004240984 */ /* 0x0006a80000000c00 */
[----:B------:R3:W2:Y:S04]  /*9bc0*/  @P0 LDS.128 R40, [R3+0x20] ;  /* 0x0000200003280984 */ /* 0x0006a80000000c00 */
[----:B------:R3:W2:Y:S01]  /*9bd0*/  @P0 LDS.128 R44, [R2+0x30] ;  /* 0x00003000022c0984 */ /* 0x0006a20000000c00 */
[C---:B------:R-:W-:Y:S04]  /*9be0*/  ISETP.NE.AND P0, PT, R73.reuse, 0x4, PT ;  /* 0x000000044900780c */ /* 0x040fe80003f05270 */
[----:B-1----:R-:W-:Y:S02]  /*9bf0*/  SEL R0, RZ, 0x1, P0 ;  /* 0x00000001ff007807 */ /* 0x002fe40000000000 */
[----:B------:R-:W-:Y:S02]  /*9c00*/  SEL R73, R73, RZ, P0 ;  /* 0x000000ff49497207 */ /* 0x000fe40000000000 */
[----:B------:R-:W-:Y:S02]  /*9c10*/  LOP3.LUT R76, R76, R0, RZ, 0x3c, !PT ;  /* 0x000000004c4c7212 */ /* 0x000fe400078e3cff */
.L_x_150:
[----:B------:R-:W-:Y:S05]  /*9c20*/  BSYNC B1 ;  /* 0x0000000000017941 */ /* 0x000fea0003800000 */
.L_x_149:
[----:B------:R-:W-:Y:S05]  /*9c30*/  VIADD R0, R25, 0x40 ;  /* 0x0000004019007836 */ /* 0x000fea0000000000 */
[----:B------:R-:W-:Y:S04]  /*9c40*/  SHF.R.U32.HI R0, RZ, 0x15, R0 ;  /* 0x00000015ff007819 */ /* 0x000fe80000011600 */
[----:B------:R-:W-:Y:S11]  /*9c50*/  LOP3.LUT P0, RZ, R0, 0x3, R56, 0x48, !PT ;  /* 0x0000000300ff7812 */ /* 0x000ff60007804838 */
[----:B------:R-:W-:Y:S02]  /*9c60*/  @!UPT UIADD3 URZ, UPT, UPT, URZ, URZ, URZ ;  /* 0x000000fffffff290 */ /* 0x000fe4000fffe0ff */
[----:B------:R-:W-:Y:S05]  /*9c70*/  @!P0 BRA `(.L_x_154) ;  /* 0x0000000000408947 */ /* 0x000fea0003800000 */
[----:B------:R-:W5:Y:S01]  /*9c80*/  LDCU.64 UR8, c[0x4][0x70] ;  /* 0x01000e00ff0877ac */ /* 0x000f620008000a00 */
[----:B---3--:R-:W-:Y:S01]  /*9c90*/  MOV R3, 0x0 ;  /* 0x0000000000037802 */ /* 0x008fe20000000f00 */
[----:B-1----:R-:W-:Y:S02]  /*9ca0*/  HFMA2 R12, -RZ, RZ, 0, 5.9604644775390625e-08 ;  /* 0x00000001ff0c7431 */ /* 0x002fe400000001ff */
[----:B------:R-:W-:Y:S02]  /*9cb0*/  IMAD.MOV.U32 R8, RZ, RZ, 0x192 ;  /* 0x00000192ff087424 */ /* 0x000fe400078e00ff */
[----:B------:R-:W-:Y:S01]  /*9cc0*/  IMAD.MOV.U32 R13, RZ, RZ, RZ ;  /* 0x000000ffff0d7224 */ /* 0x000fe200078e00ff */
[----:B------:R-:W1:Y:S01]  /*9cd0*/  LDCU.64 UR6, c[0x4][0x78] ;  /* 0x01000f00ff0677ac */ /* 0x000e620008000a00 */
[----:B------:R-:W3:Y:S01]  /*9ce0*/  LDC.64 R2, c[0x4][R3] ;  /* 0x0100000003027b82 */ /* 0x000ee20000000a00 */
[----:B------:R-:W2:Y:S01]  /*9cf0*/  LDCU.64 UR4, c[0x4][0x10] ;  /* 0x01000200ff0477ac */ /* 0x000ea20008000a00 */
[----:B-----5:R-:W-:Y:S01]  /*9d00*/  MOV R5, UR9 ;  /* 0x0000000900057c02 */ /* 0x020fe20008000f00 */
[----:B------:R-:W-:Y:S01]  /*9d10*/  IMAD.U32 R4, RZ, RZ, UR8 ;  /* 0x00000008ff047e24 */ /* 0x000fe2000f8e00ff */
[----:B-1----:R-:W-:Y:S01]  /*9d20*/  MOV R7, UR7 ;  /* 0x0000000700077c02 */ /* 0x002fe20008000f00 */
[----:B------:R-:W-:Y:S01]  /*9d30*/  IMAD.U32 R6, RZ, RZ, UR6 ;  /* 0x00000006ff067e24 */ /* 0x000fe2000f8e00ff */
[----:B--2---:R-:W-:Y:S01]  /*9d40*/  MOV R11, UR5 ;  /* 0x00000005000b7c02 */ /* 0x004fe20008000f00 */
[----:B------:R-:W-:Y:S02]  /*9d50*/  IMAD.U32 R10, RZ, RZ, UR4 ;  /* 0x00000004ff0a7e24 */ /* 0x000fe4000f8e00ff */
[----:B------:R-:W-:Y:S07]  /*9d60*/  LEPC R20, `(.L_x_154) ;  /* 0x000000001014794e */ /* 0x000fee0000000000 */
[----:B---34-:R-:W-:Y:S05]  /*9d70*/  CALL.ABS.NOINC R2 ;  /* 0x0000000002007343 */ /* 0x018fea0003c00000 */
.L_x_154:
[----:B------:R-:W-:Y:S05]  /*9d80*/  WARPSYNC.ALL ;  /* 0x0000000000007948 */ /* 0x000fea0003800000 */
[----:B------:R-:W-:Y:S01]  /*9d90*/  R2UR UR4, R25 ;  /* 0x00000000190472ca */ /* 0x000fe200000e0000 */
[----:B------:R-:W-:Y:S01]  /*9da0*/  BSSY.RECONVERGENT B0, `(.L_x_155) ;  /* 0x0000048000007945 */ /* 0x000fe20003800200 */
[----:B------:R-:W-:Y:S02]  /*9db0*/  ISETP.NE.AND P6, PT, R71, RZ, PT ;  /* 0x000000ff4700720c */ /* 0x000fe40003fc5270 */
[----:B------:R-:W-:Y:S02]  /*9dc0*/  R2UR UR5, R59 ;  /* 0x000000003b0572ca */ /* 0x000fe400000e0000 */
[----:B------:R-:W-:Y:S02]  /*9dd0*/  ISETP.NE.AND P0, PT, R70, RZ, PT ;  /* 0x000000ff4600720c */ /* 0x000fe40003f05270 */
[----:B------:R-:W-:Y:S05]  /*9de0*/  MOV R20, UR48 ;  /* 0x0000003000147c02 */ /* 0x000fea0008000f00 */
[----:B-1-3--:R-:W1:Y:S02]  /*9df0*/  LDTM.x16 R4, tmem[UR4+0x40] ;  /* 0x00004004000479ee */ /* 0x00ae640008240000 */
        /* <DEDUP_REMOVED lines=13> */
[C---:B--2---:R-:W-:Y:S01]  /*9ed0*/  FFMA R4, R27.reuse, R36, R4 ;  /* 0x000000241b047223 */ /* 0x044fe20000000004 */
        /* <DEDUP_REMOVED lines=32> */
[----:B--2---:R-:W2:Y:S01]  /*a0e0*/  FENCE.VIEW.ASYNC.S ;  /* 0x00000000000073c6 */ /* 0x004ea20000000000 */
[----:B------:R-:W-:Y:S01]  /*a0f0*/  @P6 SHF.L.U32 R2, R76, 0x1f, RZ ;  /* 0x0000001f4c026819 */ /* 0x000fe200000006ff */
[----:B--2---:R-:W-:Y:S06]  /*a100*/  BAR.SYNC.DEFER_BLOCKING 0x1, 0x80 ;  /* 0x0042000000007b1d */ /* 0x004fec0000010000 */
[----:B------:R-:W-:Y:S05]  /*a110*/  @P0 BRA `(.L_x_156) ;  /* 0x0000000000400947 */ /* 0x000fea0003800000 */
[----:B------:R-:W-:Y:S02]  /*a120*/  UIADD3 UR4, UPT, UPT, UR43, 0x200, URZ ;  /* 0x000002002b047890 */ /* 0x000fe4000fffe0ff */
[----:B------:R-:W-:Y:S01]  /*a130*/  UIADD3 UR9, UPT, UPT, UR45, 0x40, URZ ;  /* 0x000000402d097890 */ /* 0x000fe2000fffe0ff */
[----:B------:R-:W-:Y:S01]  /*a140*/  UMOV UR10, UR46 ;  /* 0x0000002e000a7c82 */ /* 0x000fe20008000000 */
[----:B------:R-:W-:Y:S02]  /*a150*/  UMOV UR11, UR60 ;  /* 0x0000003c000b7c82 */ /* 0x000fe40008000000 */
[----:B------:R-:W-:Y:S01]  /*a160*/  MOV R60, UR4 ;  /* 0x00000004003c7c02 */ /* 0x000fe20008000f00 */
[----:B------:R-:W-:Y:S02]  /*a170*/  UIADD3 UR4, UP0, UPT, UR50, 0x680, URZ ;  /* 0x0000068032047890 */ /* 0x000fe4000ff1e0ff */
[----:B------:R-:W-:Y:S01]  /*a180*/  UIADD3 UR13, UPT, UPT, UR45, 0xc0, URZ ;  /* 0x000000c02d0d7890 */ /* 0x000fe2000fffe0ff */
[----:B------:R-:W-:Y:S01]  /*a190*/  R2UR UR8, R60 ;  /* 0x000000003c0872ca */ /* 0x000fe200000e0000 */
[----:B------:R-:W-:Y:S02]  /*a1a0*/  UIADD3.X UR5, UPT, UPT, URZ, UR51, URZ, UP0, !UPT ;  /* 0x00000033ff057290 */ /* 0x000fe400087fe4ff */
[----:B------:R-:W-:Y:S01]  /*a1b0*/  UIADD3 UR12, UPT, UPT, UR43, 0x1200, URZ ;  /* 0x000012002b0c7890 */ /* 0x000fe2000fffe0ff */
[----:B------:R-:W-:Y:S01]  /*a1c0*/  UMOV UR14, UR46 ;  /* 0x0000002e000e7c82 */ /* 0x000fe20008000000 */
[----:B------:R-:W-:Y:S08]  /*a1d0*/  UMOV UR15, UR60 ;  /* 0x0000003c000f7c82 */ /* 0x000ff00008000000 */
[----:B------:R2:W-:Y:S01]  /*a1e0*/  UTMASTG.3D [UR8], [UR4] ;  /* 0x00000008040073b5 */ /* 0x0005e20008010000 */
[----:B------:R2:W-:Y:S01]  /*a1f0*/  UTMASTG.3D [UR12], [UR4] ;  /* 0x0000000c040073b5 */ /* 0x0005e20008010000 */
[----:B------:R0:W-:Y:S01]  /*a200*/  UTMACMDFLUSH ;  /* 0x00000000000079b7 */ /* 0x0001e20000000000 */
[----:B--2---:R-:W-:Y:S04]  /*a210*/  DEPBAR.LE SB0, 0x1 ;  /* 0x000080400000791a */ /* 0x004fe80000000000 */
.L_x_156:
[----:B------:R-:W-:Y:S05]  /*a220*/  BSYNC.RECONVERGENT B0 ;  /* 0x0000000000007941 */ /* 0x000fea0003800200 */
.L_x_155:
[----:B------:R-:W-:Y:S01]  /*a230*/  BAR.SYNC.DEFER_BLOCKING 0x1, 0x80 ;  /* 0x0042000000007b1d */ /* 0x000fe20000010000 */
[----:B------:R-:W-:Y:S04]  /*a240*/  UIADD3 UR4, UPT, UPT, UR48, 0x1, URZ ;  /* 0x0000000130047890 */ /* 0x000fe8000fffe0ff */
[----:B------:R-:W-:Y:S04]  /*a250*/  UISETP.NE.AND UP0, UPT, UR4, 0x4, UPT ;  /* 0x000000040400788c */ /* 0x000fe8000bf05270 */
[----:B------:R-:W-:Y:S01]  /*a260*/  USEL UR47, UR4, URZ, UP0 ;  /* 0x000000ff042f7287 */ /* 0x000fe20008000000 */
[----:B------:R2:W-:Y:S01]  /*a270*/  @P6 SYNCS.ARRIVE.TRANS64.RED.A1T0 RZ, [R16+URZ], RZ ;  /* 0x000000ff10ff69a7 */ /* 0x0005e200081004ff */
[----:B------:R-:W-:Y:S01]  /*a280*/  BSSY B1, `(.L_x_157) ;  /* 0x000001c000017945 */ /* 0x000fe20003800000 */
[----:B------:R-:W3:Y:S02]  /*a290*/  @P6 SYNCS.PHASECHK.TRANS64.TRYWAIT P0, [R0+URZ+0x20], R2 ;  /* 0x00002002000065a7 */ /* 0x000ee400080011ff */
[----:B---3--:R-:W-:Y:S01]  /*a2a0*/  @P6 SEL R74, RZ, 0x1, !P0 ;  /* 0x00000001ff4a6807 */ /* 0x008fe20004000000 */
[----:B--2---:R-:W-:Y:S06]  /*a2b0*/  @!P6 BRA `(.L_x_158) ;  /* 0x000000000060e947 */ /* 0x004fec0003800000 */
        /* <DEDUP_REMOVED lines=12> */
.L_x_160:
[----:B------:R-:W-:Y:S05]  /*a380*/  BSYNC B0 ;  /* 0x0000000000007941 */ /* 0x000fea0003800000 */
.L_x_159:
[----:B------:R-:W-:Y:S01]  /*a390*/  ISETP.NE.AND P0, PT, R75, RZ, PT ;  /* 0x000000ff4b00720c */ /* 0x000fe20003f05270 */
[----:B------:R-:W-:Y:S11]  /*a3a0*/  VIADD R73, R73, 0x1 ;  /* 0x0000000149497836 */ /* 0x000ff60000000000 */
[----:B------:R-:W-:Y:S01]  /*a3b0*/  @!UPT UIADD3 URZ, UPT, UPT, URZ, URZ, URZ ;  /* 0x000000fffffff290 */ /* 0x000fe2000fffe0ff */
[----:B------:R2:W3:Y:S04]  /*a3c0*/  @P0 LDS.128 R32, [R5] ;  /* 0x0000000005200984 */ /* 0x0004e80000000c00 */
[----:B------:R2:W4:Y:S04]  /*a3d0*/  @P0 LDS.128 R36, [R4+0x10] ;  /* 0x0000100004240984 */ /* 0x0005280000000c00 */
[----:B------:R2:W2:Y:S04]  /*a3e0*/  @P0 LDS.128 R40, [R3+0x20] ;  /* 0x0000200003280984 */ /* 0x0004a80000000c00 */
[----:B------:R2:W2:Y:S01]  /*a3f0*/  @P0 LDS.128 R44, [R2+0x30] ;  /* 0x00003000022c0984 */ /* 0x0004a20000000c00 */
[C---:B------:R-:W-:Y:S04]  /*a400*/  ISETP.NE.AND P0, PT, R73.reuse, 0x4, PT ;  /* 0x000000044900780c */ /* 0x040fe80003f05270 */
[----:B-1----:R-:W-:Y:S02]  /*a410*/  SEL R0, RZ, 0x1, P0 ;  /* 0x00000001ff007807 */ /* 0x002fe40000000000 */
[----:B------:R-:W-:Y:S02]  /*a420*/  SEL R73, R73, RZ, P0 ;  /* 0x000000ff49497207 */ /* 0x000fe40000000000 */
[----:B------:R-:W-:Y:S02]  /*a430*/  LOP3.LUT R76, R76, R0, RZ, 0x3c, !PT ;  /* 0x000000004c4c7212 */ /* 0x000fe400078e3cff */
.L_x_158:
[----:B------:R-:W-:Y:S05]  /*a440*/  BSYNC B1 ;  /* 0x0000000000017941 */ /* 0x000fea0003800000 */
.L_x_157:
[----:B------:R-:W-:Y:S05]  /*a450*/  VIADD R0, R25, 0x50 ;  /* 0x0000005019007836 */ /* 0x000fea0000000000 */
[----:B------:R-:W-:Y:S04]  /*a460*/  SHF.R.U32.HI R0, RZ, 0x15, R0 ;  /* 0x00000015ff007819 */ /* 0x000fe80000011600 */
[----:B------:R-:W-:Y:S11]  /*a470*/  LOP3.LUT P0, RZ, R0, 0x3, R56, 0x48, !PT ;  /* 0x0000000300ff7812 */ /* 0x000ff60007804838 */
[----:B------:R-:W-:Y:S02]  /*a480*/  @!UPT UIADD3 URZ, UPT, UPT, URZ, URZ, URZ ;  /* 0x000000fffffff290 */ /* 0x000fe4000fffe0ff */
[----:B------:R-:W-:Y:S05]  /*a490*/  @!P0 BRA `(.L_x_162) ;  /* 0x0000000000408947 */ /* 0x000fea0003800000 */
[----:B------:R-:W5:Y:S01]  /*a4a0*/  LDCU.64 UR8, c[0x4][0x70] ;  /* 0x01000e00ff0877ac */ /* 0x000f620008000a00 */
[----:B--2---:R-:W-:Y:S01]  /*a4b0*/  MOV R3, 0x0 ;  /* 0x0000000000037802 */ /* 0x004fe20000000f00 */
[----:B-1----:R-:W-:Y:S02]  /*a4c0*/  HFMA2 R12, -RZ, RZ, 0, 5.9604644775390625e-08 ;  /* 0x00000001ff0c7431 */ /* 0x002fe400000001ff */
[----:B------:R-:W-:Y:S02]  /*a4d0*/  IMAD.MOV.U32 R8, RZ, RZ, 0x192 ;  /* 0x00000192ff087424 */ /* 0x000fe400078e00ff */
[----:B------:R-:W-:Y:S01]  /*a4e0*/  IMAD.MOV.U32 R13, RZ, RZ, RZ ;  /* 0x000000ffff0d7224 */ /* 0x000fe200078e00ff */
[----:B------:R-:W1:Y:S01]  /*a4f0*/  LDCU.64 UR6, c[0x4][0x78] ;  /* 0x01000f00ff0677ac */ /* 0x000e620008000a00 */
[----:B------:R-:W2:Y:S01]  /*a500*/  LDC.64 R2, c[0x4][R3] ;  /* 0x0100000003027b82 */ /* 0x000ea20000000a00 */
[----:B------:R-:W3:Y:S01]  /*a510*/  LDCU.64 UR4, c[0x4][0x10] ;  /* 0x01000200ff0477ac */ /* 0x000ee20008000a00 */
[----:B-----5:R-:W-:Y:S01]  /*a520*/  MOV R5, UR9 ;  /* 0x0000000900057c02 */ /* 0x020fe20008000f00 */
[----:B------:R-:W-:Y:S01]  /*a530*/  IMAD.U32 R4, RZ, RZ, UR8 ;  /* 0x00000008ff047e24 */ /* 0x000fe2000f8e00ff */
[----:B-1----:R-:W-:Y:S01]  /*a540*/  MOV R7, UR7 ;  /* 0x0000000700077c02 */ /* 0x002fe20008000f00 */
[----:B------:R-:W-:Y:S01]  /*a550*/  IMAD.U32 R6, RZ, RZ, UR6 ;  /* 0x00000006ff067e24 */ /* 0x000fe2000f8e00ff */
[----:B---3--:R-:W-:Y:S01]  /*a560*/  MOV R11, UR5 ;  /* 0x00000005000b7c02 */ /* 0x008fe20008000f00 */
[----:B------:R-:W-:Y:S02]  /*a570*/  IMAD.U32 R10, RZ, RZ, UR4 ;  /* 0x00000004ff0a7e24 */ /* 0x000fe4000f8e00ff */
[----:B------:R-:W-:Y:S07]  /*a580*/  LEPC R20, `(.L_x_162) ;  /* 0x000000001014794e */ /* 0x000fee0000000000 */
[----:B--2-4-:R-:W-:Y:S05]  /*a590*/  CALL.ABS.NOINC R2 ;  /* 0x0000000002007343 */ /* 0x014fea0003c00000 */
.L_x_162:
[----:B------:R-:W-:Y:S05]  /*a5a0*/  WARPSYNC.ALL ;  /* 0x0000000000007948 */ /* 0x000fea0003800000 */
[----:B------:R-:W-:Y:S01]  /*a5b0*/  R2UR UR4, R25 ;  /* 0x00000000190472ca */ /* 0x000fe200000e0000 */
[----:B------:R-:W-:Y:S01]  /*a5c0*/  BSSY.RECONVERGENT B0, `(.L_x_163) ;  /* 0x0000046000007945 */ /* 0x000fe20003800200 */
[----:B------:R-:W-:Y:S02]  /*a5d0*/  ISETP.NE.AND P6, PT, R71, RZ, PT ;  /* 0x000000ff4700720c */ /* 0x000fe40003fc5270 */
[----:B------:R-:W-:Y:S02]  /*a5e0*/  R2UR UR5, R59 ;  /* 0x000000003b0572ca */ /* 0x000fe400000e0000 */
[----:B------:R-:W-:Y:S02]  /*a5f0*/  ISETP.NE.AND P0, PT, R70, RZ, PT ;  /* 0x000000ff4600720c */ /* 0x000fe40003f05270 */
[----:B------:R-:W-:Y:S05]  /*a600*/  MOV R20, UR47 ;  /* 0x0000002f00147c02 */ /* 0x000fea0008000f00 */
[----:B-12---:R-:W1:Y:S02]  /*a610*/  LDTM.x16 R4, tmem[UR4+0x50] ;  /* 0x00005004000479ee */ /* 0x006e640008240000 */
[----:B------:R-:W-:Y:S01]  /*a620*/  @P6 LEA R20, R20, UR43, 0x3 ;  /* 0x0000002b14146c11 */ /* 0x000fe2000f8e18ff */
[C---:B-1----:R-:W-:Y:S01]  /*a630*/  FMUL R0, R24.reuse, R4 ;  /* 0x0000000418007220 */ /* 0x042fe20000400000 */
[C---:B------:R-:W-:Y:S01]  /*a640*/  FMUL R2, R24.reuse, R5 ;  /* 0x0000000518027220 */ /* 0x040fe20000400000 */
[C---:B------:R-:W-:Y:S01]  /*a650*/  FMUL R3, R24.reuse, R6 ;  /* 0x0000000618037220 */ /* 0x040fe20000400000 */
[C---:B------:R-:W-:Y:S01]  /*a660*/  FMUL R7, R24.reuse, R7 ;  /* 0x0000000718077220 */ /* 0x040fe20000400000 */
[C---:B---3--:R-:W-:Y:S01]  /*a670*/  FFMA R28, R27.reuse, R32, R0 ;  /* 0x000000201b1c7223 */ /* 0x048fe20000000000 */
[C---:B------:R-:W-:Y:S01]  /*a680*/  FMUL R4, R24.reuse, R8 ;  /* 0x0000000818047220 */ /* 0x040fe20000400000 */
[C---:B------:R-:W-:Y:S01]  /*a690*/  FFMA R29, R27.reuse, R33, R2 ;  /* 0x000000211b1d7223 */ /* 0x040fe20000000002 */
[C---:B------:R-:W-:Y:S01]  /*a6a0*/  FMUL R5, R24.reuse, R9 ;  /* 0x0000000918057220 */ /* 0x040fe20000400000 */
[C---:B------:R-:W-:Y:S01]  /*a6b0*/  FFMA R30, R27.reuse, R34, R3 ;  /* 0x000000221b1e7223 */ /* 0x040fe20000000003 */
[C---:B------:R-:W-:Y:S01]  /*a6c0*/  FMUL R6, R24.reuse, R10 ;  /* 0x0000000a18067220 */ /* 0x040fe20000400000 */
[C---:B------:R-:W-:Y:S01]  /*a6d0*/  FFMA R31, R27.reuse, R35, R7 ;  /* 0x000000231b1f7223 */ /* 0x040fe20000000007 */
[C---:B------:R-:W-:Y:S01]  /*a6e0*/  FMUL R11, R24.reuse, R11 ;  /* 0x0000000b180b7220 */ /* 0x040fe20000400000 */
[C---:B----4-:R-:W-:Y:S01]  /*a6f0*/  FFMA R4, R27.reuse, R36, R4 ;  /* 0x000000241b047223 */ /* 0x050fe20000000004 */
        /* <DEDUP_REMOVED lines=49> */
[----:B--2---:R-:W-:Y:S04]  /*aa10*/  DEPBAR.LE SB0, 0x1 ;  /* 0x000080400000791a */ /* 0x004fe80000000000 */
.L_x_164:
[----:B------:R-:W-:Y:S05]  /*aa20*/  BSYNC.RECONVERGENT B0 ;  /* 0x0000000000007941 */ /* 0x000fea0003800200 */
.L_x_163:
        /* <DEDUP_REMOVED lines=21> */
.L_x_168:
[----:B------:R-:W-:Y:S05]  /*ab80*/  BSYNC B0 ;  /* 0x0000000000007941 */ /* 0x000fea0003800000 */
.L_x_167:
        /* <DEDUP_REMOVED lines=11> */
.L_x_166:
[----:B------:R-:W-:Y:S05]  /*ac40*/  BSYNC B1 ;  /* 0x0000000000017941 */ /* 0x000fea0003800000 */
.L_x_165:
        /* <DEDUP_REMOVED lines=21> */
.L_x_170:
        /* <DEDUP_REMOVED lines=72> */
.L_x_172:
[----:B------:R-:W-:Y:S05]  /*b220*/  BSYNC.RECONVERGENT B0 ;  /* 0x0000000000007941 */ /* 0x000fea0003800200 */
.L_x_171:
        /* <DEDUP_REMOVED lines=21> */
.L_x_176:
[----:B------:R-:W-:Y:S05]  /*b380*/  BSYNC B0 ;  /* 0x0000000000007941 */ /* 0x000fea0003800000 */
.L_x_175:
[----:B------:R-:W-:Y:S11]  /*b390*/  ISETP.NE.AND P0, PT, R75, RZ, PT ;  /* 0x000000ff4b00720c */ /* 0x000ff60003f05270 */
[----:B------:R-:W-:Y:S02]  /*b3a0*/  @!UPT UIADD3 URZ, UPT, UPT, URZ, URZ, URZ ;  /* 0x000000fffffff290 */ /* 0x000fe4000fffe0ff */
[----:B------:R2:W3:Y:S04]  /*b3b0*/  @P0 LDS.128 R32, [R4] ;  /* 0x0000000004200984 */ /* 0x0004e80000000c00 */
[----:B------:R2:W4:Y:S04]  /*b3c0*/  @P0 LDS.128 R36, [R3+0x10] ;  /* 0x0000100003240984 */ /* 0x0005280000000c00 */
[----:B------:R2:W1:Y:S04]  /*b3d0*/  @P0 LDS.128 R40, [R2+0x20] ;  /* 0x0000200002280984 */ /* 0x0004680000000c00 */
[----:B------:R2:W1:Y:S02]  /*b3e0*/  @P0 LDS.128 R44, [R73+0x30] ;  /* 0x00003000492c0984 */ /* 0x0004640000000c00 */
.L_x_174:
[----:B------:R-:W-:Y:S05]  /*b3f0*/  BSYNC B1 ;  /* 0x0000000000017941 */ /* 0x000fea0003800000 */
.L_x_173:
[----:B-1----:R-:W-:Y:S05]  /*b400*/  VIADD R0, R25, 0x70 ;  /* 0x0000007019007836 */ /* 0x002fea0000000000 */
[----:B------:R-:W-:Y:S04]  /*b410*/  SHF.R.U32.HI R0, RZ, 0x15, R0 ;  /* 0x00000015ff007819 */ /* 0x000fe80000011600 */
[----:B------:R-:W-:Y:S11]  /*b420*/  LOP3.LUT P0, RZ, R0, 0x3, R56, 0x48, !PT ;  /* 0x0000000300ff7812 */ /* 0x000ff60007804838 */
[----:B------:R-:W-:Y:S02]  /*b430*/  @!UPT UIADD3 URZ, UPT, UPT, URZ, URZ, URZ ;  /* 0x000000fffffff290 */ /* 0x000fe4000fffe0ff */
[----:B------:R-:W-:Y:S05]  /*b440*/  @!P0 BRA `(.L_x_178) ;  /* 0x0000000000408947 */ /* 0x000fea0003800000 */
[----:B------:R-:W1:Y:S01]  /*b450*/  LDCU.64 UR8, c[0x4][0x70] ;  /* 0x01000e00ff0877ac */ /* 0x000e620008000a00 */
[----:B--2---:R-:W-:Y:S01]  /*b460*/  MOV R3, 0x0 ;  /* 0x0000000000037802 */ /* 0x004fe20000000f00 */
[----:B------:R-:W-:Y:S02]  /*b470*/  HFMA2 R12, -RZ, RZ, 0, 5.9604644775390625e-08 ;  /* 0x00000001ff0c7431 */ /* 0x000fe400000001ff */
[----:B------:R-:W-:Y:S02]  /*b480*/  IMAD.MOV.U32 R8, RZ, RZ, 0x192 ;  /* 0x00000192ff087424 */ /* 0x000fe400078e00ff */
[----:B------:R-:W-:Y:S01]  /*b490*/  IMAD.MOV.U32 R13, RZ, RZ, RZ ;  /* 0x000000ffff0d7224 */ /* 0x000fe200078e00ff */
[----:B------:R-:W2:Y:S01]  /*b4a0*/  LDCU.64 UR6, c[0x4][0x78] ;  /* 0x01000f00ff0677ac */ /* 0x000ea20008000a00 */
[----:B------:R-:W3:Y:S01]  /*b4b0*/  LDC.64 R2, c[0x4][R3] ;  /* 0x0100000003027b82 */ /* 0x000ee20000000a00 */
[----:B------:R-:W5:Y:S01]  /*b4c0*/  LDCU.64 UR4, c[0x4][0x10] ;  /* 0x01000200ff0477ac */ /* 0x000f620008000a00 */
[----:B-1----:R-:W-:Y:S01]  /*b4d0*/  MOV R5, UR9 ;  /* 0x0000000900057c02 */ /* 0x002fe20008000f00 */
[----:B------:R-:W-:Y:S01]  /*b4e0*/  IMAD.U32 R4, RZ, RZ, UR8 ;  /* 0x00000008ff047e24 */ /* 0x000fe2000f8e00ff */
[----:B--2---:R-:W-:Y:S01]  /*b4f0*/  MOV R7, UR7 ;  /* 0x0000000700077c02 */ /* 0x004fe20008000f00 */
[----:B------:R-:W-:Y:S01]  /*b500*/  IMAD.U32 R6, RZ, RZ, UR6 ;  /* 0x00000006ff067e24 */ /* 0x000fe2000f8e00ff */
[----:B-----5:R-:W-:Y:S01]  /*b510*/  MOV R11, UR5 ;  /* 0x00000005000b7c02 */ /* 0x020fe20008000f00 */
[----:B------:R-:W-:Y:S02]  /*b520*/  IMAD.U32 R10, RZ, RZ, UR4 ;  /* 0x00000004ff0a7e24 */ /* 0x000fe4000f8e00ff */
[----:B------:R-:W-:Y:S07]  /*b530*/  LEPC R20, `(.L_x_178) ;  /* 0x000000001014794e */ /* 0x000fee0000000000 */
[----:B---34-:R-:W-:Y:S05]  /*b540*/  CALL.ABS.NOINC R2 ;  /* 0x0000000002007343 */ /* 0x018fea0003c00000 */
.L_x_178:
[----:B------:R-:W-:Y:S01]  /*b550*/  ISETP.NE.AND P0, PT, R70, RZ, PT ;  /* 0x000000ff4600720c */ /* 0x000fe20003f05270 */
[----:B------:R-:W-:Y:S05]  /*b560*/  WARPSYNC.ALL ;  /* 0x0000000000007948 */ /* 0x000fea0003800000 */
[----:B------:R-:W-:Y:S01]  /*b570*/  R2UR UR4, R25 ;  /* 0x00000000190472ca */ /* 0x000fe200000e0000 */
[----:B------:R-:W-:Y:S01]  /*b580*/  BSSY.RECONVERGENT B0, `(.L_x_179) ;  /* 0x0000040000007945 */ /* 0x000fe20003800200 */
[----:B------:R-:W-:Y:S04]  /*b590*/  IADD3 R72, PT, PT, R72, 0xb0, RZ ;  /* 0x000000b048487810 */ /* 0x000fe80007ffe0ff */
[----:B------:R-:W-:Y:S07]  /*b5a0*/  LOP3.LUT R72, R72, 0xfefffff8, RZ, 0xc0, !PT ;  /* 0xfefffff848487812 */ /* 0x000fee00078ec0ff */
[----:B--2---:R-:W1:Y:S01]  /*b5b0*/  LDTM.x16 R4, tmem[UR4+0x70] ;  /* 0x00007004000479ee */ /* 0x004e620008240000 */
[----:B------:R-:W-:Y:S01]  /*b5c0*/  NOP ;  /* 0x0000000000007918 */ /* 0x000fe20000000000 */
[----:B-1----:R1:W-:Y:S01]  /*b5d0*/  SYNCS.ARRIVE.TRANS64.RED.A1T0 RZ, [R72+URZ], RZ ;  /* 0x000000ff48ff79a7 */ /* 0x0023e200081004ff */
[C---:B------:R-:W-:Y:S01]  /*b5e0*/  FMUL R0, R24.reuse, R4 ;  /* 0x0000000418007220 */ /* 0x040fe20000400000 */
        /* <DEDUP_REMOVED lines=40> */
[----:B--2---:R-:W2:Y:S02]  /*b870*/  FENCE.VIEW.ASYNC.S ;  /* 0x00000000000073c6 */ /* 0x004ea40000000000 */
        /* <DEDUP_REMOVED lines=16> */
.L_x_180:
[----:B------:R-:W-:Y:S05]  /*b980*/  BSYNC.RECONVERGENT B0 ;  /* 0x0000000000007941 */ /* 0x000fea0003800200 */
.L_x_179:
[----:B------:R-:W-:Y:S01]  /*b990*/  BAR.SYNC.DEFER_BLOCKING 0x1, 0x80 ;  /* 0x0042000000007b1d */ /* 0x000fe20000010000 */
[----:B------:R-:W-:Y:S01]  /*b9a0*/  UISETP.NE.AND UP0, UPT, UR49, -0x8, UPT ;  /* 0xfffffff83100788c */ /* 0x000fe2000bf05270 */
[----:B------:R-:W-:Y:S08]  /*b9b0*/  IADD3 R22, PT, PT, R22, 0x1, RZ ;  /* 0x0000000116167810 */ /* 0x000ff00007ffe0ff */
[----:B------:R-:W-:Y:S05]  /*b9c0*/  BRA.U !UP0, `(.L_x_181) ;  /* 0x00000001082c7547 */ /* 0x000fea000b800000 */
[----:B------:R-:W-:Y:S01]  /*b9d0*/  ISETP.NE.AND P0, PT, R71, RZ, PT ;  /* 0x000000ff4700720c */ /* 0x000fe20003f05270 */
[----:B------:R-:W-:Y:S01]  /*b9e0*/  IMAD.U32 R2, RZ, RZ, UR48 ;  /* 0x00000030ff027e24 */ /* 0x000fe2000f8e00ff */
[----:B------:R-:W-:Y:S11]  /*b9f0*/  R2UR UR4, R59 ;  /* 0x000000003b0472ca */ /* 0x000ff600000e0000 */
[----:B------:R-:W-:Y:S02]  /*ba00*/  @P0 LEA R2, R2, UR43, 0x3 ;  /* 0x0000002b02020c11 */ /* 0x000fe4000f8e18ff */
[----:B------:R-:W-:Y:S01]  /*ba10*/  IMAD.U32 R0, RZ, RZ, UR4 ;  /* 0x00000004ff007e24 */ /* 0x000fe2000f8e00ff */
[----:B------:R-:W-:Y:S02]  /*ba20*/  UIADD3 UR4, UPT, UPT, UR48, 0x1, URZ ;  /* 0x0000000130047890 */ /* 0x000fe4000fffe0ff */
[----:B------:R-:W-:Y:S02]  /*ba30*/  @P0 VIADD R2, R2, 0x40 ;  /* 0x0000004002020836 */ /* 0x000fe40000000000 */
[----:B------:R-:W-:Y:S03]  /*ba40*/  UISETP.NE.AND UP0, UPT, UR4, 0x4, UPT ;  /* 0x000000040400788c */ /* 0x000fe6000bf05270 */
[----:B------:R-:W-:Y:S01]  /*ba50*/  @P0 PRMT R0, R0, 0x654, R2 ;  /* 0x0000065400000816 */ /* 0x000fe20000000002 */
[----:B------:R-:W-:Y:S03]  /*ba60*/  USEL UR48, UR4, URZ, UP0 ;  /* 0x000000ff04307287 */ /* 0x000fe60008000000 */
[----:B------:R2:W-:Y:S09]  /*ba70*/  @P0 SYNCS.ARRIVE.TRANS64.RED.A1T0 RZ, [R0+URZ], RZ ;  /* 0x000000ff00ff09a7 */ /* 0x0005f200081004ff */
.L_x_181:
[----:B------:R-:W-:Y:S01]  /*ba80*/  R2UR UR5, R57 ;  /* 0x00000000390572ca */ /* 0x000fe200000e0000 */
[----:B------:R-:W-:Y:S01]  /*ba90*/  UISETP.NE.AND UP0, UPT, UR62, URZ, UPT ;  /* 0x000000ff3e00728c */ /* 0x000fe2000bf05270 */
[----:B------:R-:W-:Y:S01]  /*baa0*/  R2UR UR4, R58 ;  /* 0x000000003a0472ca */ /* 0x000fe200000e0000 */
[----:B------:R-:W-:Y:S01]  /*bab0*/  UIADD3 UR49, UPT, UPT, UR49, 0x8, URZ ;  /* 0x0000000831317890 */ /* 0x000fe2000fffe0ff */
[----:B------:R-:W-:Y:S01]  /*bac0*/  ISETP.NE.AND P0, PT, R62, 0x2, PT ;  /* 0x000000023e00780c */ /* 0x000fe20003f05270 */
[----:B------:R-:W-:Y:S01]  /*bad0*/  UMOV UR60, UR61 ;  /* 0x0000003d003c7c82 */ /* 0x000fe20008000000 */
[----:B------:R-:W-:Y:S02]  /*bae0*/  ISETP.NE.AND P1, PT, R22, 0x4, PT ;  /* 0x000000041600780c */ /* 0x000fe40003f25270 */
[----:B------:R-:W-:Y:S02]  /*baf0*/  SEL R2, RZ, 0x1, P0 ;  /* 0x00000001ff027807 */ /* 0x000fe40000000000 */
[----:B--2---:R-:W-:Y:S02]  /*bb00*/  SEL R0, RZ, 0x1, P1 ;  /* 0x00000001ff007807 */ /* 0x004fe40000800000 */
[----:B------:R-:W-:Y:S01]  /*bb10*/  LOP3.LUT R64, R64, R2, RZ, 0x3c, !PT ;  /* 0x0000000240407212 */ /* 0x000fe200078e3cff */
[----:B------:R-:W-:Y:S01]  /*bb20*/  UIADD3 UR27, UPT, UPT, UR36, UR5, URZ ;  /* 0x00000005241b7290 */ /* 0x000fe2000fffe0ff */
[----:B------:R-:W-:Y:S01]  /*bb30*/  LOP3.LUT R65, R65, R0, RZ, 0x3c, !PT ;  /* 0x0000000041417212 */ /* 0x000fe200078e3cff */
[----:B------:R-:W-:Y:S01]  /*bb40*/  UIADD3 UR20, UPT, UPT, UR37, UR4, URZ ;  /* 0x0000000425147290 */ /* 0x000fe2000fffe0ff */
[----:B------:R-:W-:Y:S02]  /*bb50*/  SEL R62, R62, RZ, P0 ;  /* 0x000000ff3e3e7207 */ /* 0x000fe40000000000 */
[----:B------:R-:W-:Y:S01]  /*bb60*/  SEL R22, R22, RZ, P1 ;  /* 0x000000ff16167207 */ /* 0x000fe20000800000 */
[----:B------:R-:W-:Y:S08]  /*bb70*/  BRA.U UP0, `(.L_x_182) ;  /* 0xffffffb100a87547 */ /* 0x000ff0000b83ffff */
[----:B------:R-:W2:Y:S01]  /*bb80*/  LDCU.64 UR4, c[0x0][0x888] ;  /* 0x00011100ff0477ac */ /* 0x000ea20008000a00 */
[----:B------:R-:W3:Y:S01]  /*bb90*/  LDCU.64 UR6, c[0x0][0x890] ;  /* 0x00011200ff0677ac */ /* 0x000ee20008000a00 */
[----:B--2---:R-:W-:Y:S02]  /*bba0*/  ISETP.NE.U32.AND P2, PT, RZ, UR4, PT ;  /* 0x00000004ff007c0c */ /* 0x004fe4000bf45070 */
[----:B---3--:R-:W-:Y:S02]  /*bbb0*/  ISETP.NE.U32.AND P1, PT, RZ, UR6, PT ;  /* 0x00000006ff007c0c */ /* 0x008fe4000bf25070 */
[----:B------:R-:W-:Y:S02]  /*bbc0*/  ISETP.NE.AND.EX P2, PT, RZ, UR5, PT, P2 ;  /* 0x00000005ff007c0c */ /* 0x000fe4000bf45320 */
[----:B------:R-:W-:-:S13]  /*bbd0*/  ISETP.NE.AND.EX P0, PT, RZ, UR7, PT, P1 ;  /* 0x00000007ff007c0c */ /* 0x000fda000bf05310 */
[----:B------:R-:W-:Y:S05]  /*bbe0*/  @P2 BRA P0, `(.L_x_183) ;  /* 0x00000000003c2947 */ /* 0x000fea0000000000 */
[----:B------:R-:W-:-:S13]  /*bbf0*/  ISETP.NE.AND.EX P1, PT, RZ, UR7, PT, P1 ;  /* 0x00000007ff007c0c */ /* 0x000fda000bf25310 */
[----:B------:R-:W-:Y:S05]  /*bc00*/  @P1 BRA `(.L_x_184) ;  /* 0x00000000000c1947 */ /* 0x000fea0003800000 */
[----:B------:R-:W-:-:S13]  /*bc10*/  FSETP.NEU.AND P0, PT, R27, RZ, PT ;  /* 0x000000ff1b00720b */ /* 0x000fda0003f0d000 */
[----:B------:R-:W-:Y:S05]  /*bc20*/  @!P0 EXIT ;  /* 0x000000000000894d */ /* 0x000fea0003800000 */
[----:B------:R-:W-:Y:S05]  /*bc30*/  BRA `(.L_x_183) ;  /* 0x0000000000287947 */ /* 0x000fea0003800000 */
.L_x_184:
[----:B------:R-:W-:Y:S01]  /*bc40*/  ISETP.NE.AND P0, PT, R61, RZ, PT ;  /* 0x000000ff3d00720c */ /* 0x000fe20003f05270 */
[----:B------:R-:W-:-:S12]  /*bc50*/  BSSY.RECONVERGENT B0, `(.L_x_183) ;  /* 0x0000008000007945 */ /* 0x000fd80003800200 */
[----:B------:R-:W-:Y:S05]  /*bc60*/  @P0 BRA `(.L_x_185) ;  /* 0x0000000000100947 */ /* 0x000fea0003800000 */
[----:B------:R-:W-:-:S04]  /*bc70*/  ISETP.NE.U32.AND P0, PT, RZ, UR4, PT ;  /* 0x00000004ff007c0c */ /* 0x000fc8000bf05070 */
[----:B------:R-:W-:-:S13]  /*bc80*/  ISETP.NE.AND.EX P0, PT, RZ, UR5, PT, P0 ;  /* 0x00000005ff007c0c */ /* 0x000fda000bf05300 */
[----:B------:R-:W-:Y:S05]  /*bc90*/  @!P0 EXIT ;  /* 0x000000000000894d */ /* 0x000fea0003800000 */
[----:B------:R-:W-:Y:S05]  /*bca0*/  BRA `(.L_x_186) ;  /* 0x0000000000087947 */ /* 0x000fea0003800000 */
.L_x_185:
[----:B------:R-:W-:-:S13]  /*bcb0*/  FSETP.NEU.AND P0, PT, R27, RZ, PT ;  /* 0x000000ff1b00720b */ /* 0x000fda0003f0d000 */
[----:B------:R-:W-:Y:S05]  /*bcc0*/  @!P0 EXIT ;  /* 0x000000000000894d */ /* 0x000fea0003800000 */
.L_x_186:
[----:B------:R-:W-:Y:S05]  /*bcd0*/  BSYNC.RECONVERGENT B0 ;  /* 0x0000000000007941 */ /* 0x000fea0003800200 */
.L_x_183:
[----:B------:R-:W-:Y:S01]  /*bce0*/  R2UR UR7, R59 ;  /* 0x000000003b0772ca */ /* 0x000fe200000e0000 */
[----:B------:R-:W-:Y:S01]  /*bcf0*/  ULEA UR6, UR48, UR43, 0x3 ;  /* 0x0000002b30067291 */ /* 0x000fe2000f8e18ff */
[----:B------:R-:W-:-:S04]  /*bd00*/  DEPBAR.LE SB0, 0x0 ;  /* 0x000080000000791a */ /* 0x000fc80000000000 */
[----:B------:R-:W-:-:S07]  /*bd10*/  UIADD3 UR6, UPT, UPT, UR6, 0x40, URZ ;  /* 0x0000004006067890 */ /* 0x000fce000fffe0ff */
[----:B------:R-:W-:-:S09]  /*bd20*/  UPRMT UR6, UR7, 0x654, UR6 ;  /* 0x0000065407067896 */ /* 0x000fd20008000006 */
[----:B------:R-:W-:Y:S01]  /*bd30*/  SYNCS.ARRIVE.TRANS64.RED.A1T0 RZ, [UR6], RZ ;  /* 0x000000ffffff79a7 */ /* 0x000fe20008100406 */
[----:B------:R-:W-:Y:S05]  /*bd40*/  EXIT ;  /* 0x000000000000794d */ /* 0x000fea0003800000 */
.L_x_24:
[----:B--2---:R2:W3:Y:S02]  /*bd50*/  SYNCS.PHASECHK.TRANS64.TRYWAIT P0, [R0+URZ+0xe0], R2 ;  /* 0x0000e002000075a7 */ /* 0x0044e400080011ff */
[----:B---3--:R-:W-:Y:S05]  /*bd60*/  @!P0 NANOSLEEP.SYNCS 0x989680 ;  /* 0x009896800000895d */ /* 0x008fea0003900000 */
[----:B------:R-:W3:Y:S02]  /*bd70*/  @!P0 SYNCS.PHASECHK.TRANS64 P0, [R0+URZ+0xe0], R2 ;  /* 0x0000e002000085a7 */ /* 0x000ee400080010ff */
[----:B---3--:R-:W-:Y:S05]  /*bd80*/  @!P0 BRA `(.L_x_24) ;  /* 0xfffffffc00f08947 */ /* 0x008fea000383ffff */
[----:B------:R-:W-:Y:S05]  /*bd90*/  BRA `(.L_x_187) ;  /* 0xffffff5c00bc7947 */ /* 0x000fea000383ffff */
.L_x_27:
[----:B--2---:R-:W-:-:S07]  /*bda0*/  MOV R0, UR6 ;  /* 0x0000000600007c02 */ /* 0x004fce0008000f00 */
.L_x_188:
[----:B--2---:R2:W3:Y:S02]  /*bdb0*/  SYNCS.PHASECHK.TRANS64.TRYWAIT P0, [R0+URZ+0x10], R3 ;  /* 0x00001003000075a7 */ /* 0x0044e400080011ff */
[----:B---3--:R-:W-:Y:S05]  /*bdc0*/  @!P0 NANOSLEEP.SYNCS 0x989680 ;  /* 0x009896800000895d */ /* 0x008fea0003900000 */
[----:B------:R-:W3:Y:S02]  /*bdd0*/  @!P0 SYNCS.PHASECHK.TRANS64 P0, [R0+URZ+0x10], R3 ;  /* 0x00001003000085a7 */ /* 0x000ee400080010ff */
[----:B---3--:R-:W-:Y:S05]  /*bde0*/  @!P0 BRA `(.L_x_188) ;  /* 0xfffffffc00f08947 */ /* 0x008fea000383ffff */
[----:B------:R-:W-:Y:S05]  /*bdf0*/  BRA `(.L_x_26) ;  /* 0xffffff6000187947 */ /* 0x000fea000383ffff */
.L_x_36:
[----:B-1----:R-:W-:-:S07]  /*be00*/  MOV R0, UR6 ;  /* 0x0000000600007c02 */ /* 0x002fce0008000f00 */
.L_x_189:
[----:B-1----:R1:W2:Y:S02]  /*be10*/  SYNCS.PHASECHK.TRANS64.TRYWAIT P0, [R0+URZ+0x10], R3 ;  /* 0x00001003000075a7 */ /* 0x0022a400080011ff */
[----:B--2---:R-:W-:Y:S05]  /*be20*/  @!P0 NANOSLEEP.SYNCS 0x989680 ;  /* 0x009896800000895d */ /* 0x004fea0003900000 */
[----:B------:R-:W2:Y:S02]  /*be30*/  @!P0 SYNCS.PHASECHK.TRANS64 P0, [R0+URZ+0x10], R3 ;  /* 0x00001003000085a7 */ /* 0x000ea400080010ff */
[----:B--2---:R-:W-:Y:S05]  /*be40*/  @!P0 BRA `(.L_x_189) ;  /* 0xfffffffc00f08947 */ /* 0x004fea000383ffff */
[----:B------:R-:W-:Y:S05]  /*be50*/  BRA `(.L_x_35) ;  /* 0xffffff64007c7947 */ /* 0x000fea000383ffff */
.L_x_43:
[----:B-1----:R1:W4:Y:S02]  /*be60*/  SYNCS.PHASECHK.TRANS64.TRYWAIT P0, [R3+URZ+0x70], R0 ;  /* 0x00007000030075a7 */ /* 0x00232400080011ff */
[----:B----4-:R-:W-:Y:S05]  /*be70*/  @!P0 NANOSLEEP.SYNCS 0x989680 ;  /* 0x009896800000895d */ /* 0x010fea0003900000 */
[----:B------:R-:W4:Y:S02]  /*be80*/  @!P0 SYNCS.PHASECHK.TRANS64 P0, [R3+URZ+0x70], R0 ;  /* 0x00007000030085a7 */ /* 0x000f2400080010ff */
[----:B----4-:R-:W-:Y:S05]  /*be90*/  @!P0 BRA `(.L_x_43) ;  /* 0xfffffffc00f08947 */ /* 0x010fea000383ffff */
[----:B------:R-:W-:Y:S05]  /*bea0*/  BRA `(.L_x_190) ;  /* 0xffffff6800c07947 */ /* 0x000fea000383ffff */
.L_x_47:
[----:B------:R-:W-:-:S07]  /*beb0*/  MOV R0, UR4 ;  /* 0x0000000400007c02 */ /* 0x000fce0008000f00 */
.L_x_191:
[----:B-1----:R1:W2:Y:S02]  /*bec0*/  SYNCS.PHASECHK.TRANS64.TRYWAIT P0, [R0+URZ], R2 ;  /* 0x00000002000075a7 */ /* 0x0022a400080011ff */
[----:B--2---:R-:W-:Y:S05]  /*bed0*/  @!P0 NANOSLEEP.SYNCS 0x989680 ;  /* 0x009896800000895d */ /* 0x004fea0003900000 */
[----:B------:R-:W2:Y:S02]  /*bee0*/  @!P0 SYNCS.PHASECHK.TRANS64 P0, [R0+URZ], R2 ;  /* 0x00000002000085a7 */ /* 0x000ea400080010ff */
[----:B--2---:R-:W-:Y:S05]  /*bef0*/  @!P0 BRA `(.L_x_191) ;  /* 0xfffffffc00f08947 */ /* 0x004fea000383ffff */
[----:B------:R-:W-:Y:S05]  /*bf00*/  BRA `(.L_x_192) ;  /* 0xffffff70006c7947 */ /* 0x000fea000383ffff */
.L_x_50:
[----:B--2---:R2:W3:Y:S02]  /*bf10*/  SYNCS.PHASECHK.TRANS64.TRYWAIT P0, [R0+URZ+0xd0], R8 ;  /* 0x0000d008000075a7 */ /* 0x0044e400080011ff */
[----:B---3--:R-:W-:Y:S05]  /*bf20*/  @!P0 NANOSLEEP.SYNCS 0x989680 ;  /* 0x009896800000895d */ /* 0x008fea0003900000 */
[----:B------:R-:W3:Y:S02]  /*bf30*/  @!P0 SYNCS.PHASECHK.TRANS64 P0, [R0+URZ+0xd0], R8 ;  /* 0x0000d008000085a7 */ /* 0x000ee400080010ff */
[----:B---3--:R-:W-:Y:S05]  /*bf40*/  @!P0 BRA `(.L_x_50) ;  /* 0xfffffffc00f08947 */ /* 0x008fea000383ffff */
[----:B------:R-:W-:Y:S05]  /*bf50*/  BRA `(.L_x_193) ;  /* 0xffffff7000d47947 */ /* 0x000fea000383ffff */
.L_x_51:
[----:B------:R-:W-:-:S07]  /*bf60*/  MOV R0, UR4 ;  /* 0x0000000400007c02 */ /* 0x000fce0008000f00 */
.L_x_194:
[----:B--2---:R2:W3:Y:S02]  /*bf70*/  SYNCS.PHASECHK.TRANS64.TRYWAIT P0, [R0+URZ+0x80], R9 ;  /* 0x00008009000075a7 */ /* 0x0044e400080011ff */
[----:B---3--:R-:W-:Y:S05]  /*bf80*/  @!P0 NANOSLEEP.SYNCS 0x989680 ;  /* 0x009896800000895d */ /* 0x008fea0003900000 */
[----:B------:R-:W3:Y:S02]  /*bf90*/  @!P0 SYNCS.PHASECHK.TRANS64 P0, [R0+URZ+0x80], R9 ;  /* 0x00008009000085a7 */ /* 0x000ee400080010ff */
[----:B---3--:R-:W-:Y:S05]  /*bfa0*/  @!P0 BRA `(.L_x_194) ;  /* 0xfffffffc00f08947 */ /* 0x008fea000383ffff */
[----:B------:R-:W-:Y:S05]  /*bfb0*/  BRA `(.L_x_195) ;  /* 0xffffff7000e47947 */ /* 0x000fea000383ffff */
.L_x_52:
[----:B--2---:R2:W3:Y:S02]  /*bfc0*/  SYNCS.PHASECHK.TRANS64.TRYWAIT P1, [R0+URZ+0x70], R8 ;  /* 0x00007008000075a7 */ /* 0x0044e400080211ff */
[----:B---3--:R-:W-:Y:S05]  /*bfd0*/  @!P1 NANOSLEEP.SYNCS 0x989680 ;  /* 0x009896800000995d */ /* 0x008fea0003900000 */
[----:B------:R-:W3:Y:S02]  /*bfe0*/  @!P1 SYNCS.PHASECHK.TRANS64 P1, [R0+URZ+0x70], R8 ;  /* 0x00007008000095a7 */ /* 0x000ee400080210ff */
[----:B---3--:R-:W-:Y:S05]  /*bff0*/  @!P1 BRA `(.L_x_52) ;  /* 0xfffffffc00f09947 */ /* 0x008fea000383ffff */
[----:B------:R-:W-:Y:S05]  /*c000*/  BRA `(.L_x_196) ;  /* 0xffffff7400147947 */ /* 0x000fea000383ffff */
.L_x_55:
[----:B------:R-:W-:-:S07]  /*c010*/  MOV R0, UR4 ;  /* 0x0000000400007c02 */ /* 0x000fce0008000f00 */
.L_x_197:
[----:B--2---:R2:W3:Y:S02]  /*c020*/  SYNCS.PHASECHK.TRANS64.TRYWAIT P0, [R0+URZ+0x80], R2 ;  /* 0x00008002000075a7 */ /* 0x0044e400080011ff */
[----:B---3--:R-:W-:Y:S05]  /*c030*/  @!P0 NANOSLEEP.SYNCS 0x989680 ;  /* 0x009896800000895d */ /* 0x008fea0003900000 */
[----:B------:R-:W3:Y:S02]  /*c040*/  @!P0 SYNCS.PHASECHK.TRANS64 P0, [R0+URZ+0x80], R2 ;  /* 0x00008002000085a7 */ /* 0x000ee400080010ff */
[----:B---3--:R-:W-:Y:S05]  /*c050*/  @!P0 BRA `(.L_x_197) ;  /* 0xfffffffc00f08947 */ /* 0x008fea000383ffff */
[----:B------:R-:W-:Y:S05]  /*c060*/  BRA `(.L_x_54) ;  /* 0xffffff7400687947 */ /* 0x000fea000383ffff */
.L_x_64:
[----:B--2---:R-:W-:-:S04]  /*c070*/  MOV R7, UR5 ;  /* 0x0000000500077c02 */ /* 0x004fc80008000f00 */
[----:B------:R2:W3:Y:S03]  /*c080*/  SYNCS.PHASECHK.TRANS64.TRYWAIT P0, [R7+URZ+0x8], R8 ;  /* 0x00000808070075a7 */ /* 0x0004e600080011ff */
[----:B---3--:R-:W-:Y:S05]  /*c090*/  @!P0 NANOSLEEP.SYNCS 0x989680 ;  /* 0x009896800000895d */ /* 0x008fea0003900000 */
[----:B------:R-:W3:Y:S02]  /*c0a0*/  @!P0 SYNCS.PHASECHK.TRANS64 P0, [R7+URZ+0x8], R8 ;  /* 0x00000808070085a7 */ /* 0x000ee400080010ff */
[----:B---3--:R-:W-:Y:S05]  /*c0b0*/  @!P0 BRA `(.L_x_64) ;  /* 0xfffffffc00ec8947 */ /* 0x008fea000383ffff */
[----:B------:R-:W-:Y:S05]  /*c0c0*/  BRA `(.L_x_63) ;  /* 0xffffff7800287947 */ /* 0x000fea000383ffff */
.L_x_66:
[----:B------:R-:W-:Y:S01]  /*c0d0*/  BSSY B0, `(.L_x_198) ;  /* 0x0000006000007945 */ /* 0x000fe20003800000 */
[----:B------:R-:W-:-:S07]  /*c0e0*/  MOV R15, 0xffffffff ;  /* 0xffffffff000f7802 */ /* 0x000fce0000000f00 */
[----:B-12--5:R-:W-:Y:S05]  /*c0f0*/  WARPSYNC.COLLECTIVE R15, `(.L_x_199) ;  /* 0x000000000f0c7348 */ /* 0x026fea0003c00000 */
[----:B------:R-:W-:Y:S02]  /*c100*/  ELECT P6, UR79, PT ;  /* 0x00000000004f782f */ /* 0x000fe400038c0000 */
[----:B------:R-:W-:Y:S01]  /*c110*/  MOV R14, UR79 ;  /* 0x0000004f000e7c02 */ /* 0x000fe20008000f00 */
[----:B-12--5:R-:W-:Y:S10]  /*c120*/  ENDCOLLECTIVE ;  /* 0x000000000000791b */ /* 0x026ff40003800000 */
.L_x_199:
[----:B------:R-:W-:Y:S05]  /*c130*/  BSYNC B0 ;  /* 0x0000000000007941 */ /* 0x000fea0003800000 */
.L_x_198:
[----:B------:R-:W-:Y:S01]  /*c140*/  PLOP3.LUT P0, PT, P6, PT, PT, 0x80, 0x8 ;  /* 0x000000000008781c */ /* 0x000fe2000370f070 */
[----:B------:R-:W-:-:S12]  /*c150*/  BRA `(.L_x_200) ;  /* 0xffffff7800587947 */ /* 0x000fd8000383ffff */
.L_x_68:
[----:B--2---:R-:W-:-:S04]  /*c160*/  MOV R5, UR5 ;  /* 0x0000000500057c02 */ /* 0x004fc80008000f00 */
[----:B------:R2:W3:Y:S03]  /*c170*/  SYNCS.PHASECHK.TRANS64.TRYWAIT P0, [R5+URZ+0x8], R6 ;  /* 0x00000806050075a7 */ /* 0x0004e600080011ff */
[----:B---3--:R-:W-:Y:S05]  /*c180*/  @!P0 NANOSLEEP.SYNCS 0x989680 ;  /* 0x009896800000895d */ /* 0x008fea0003900000 */
[----:B------:R-:W3:Y:S02]  /*c190*/  @!P0 SYNCS.PHASECHK.TRANS64 P0, [R5+URZ+0x8], R6 ;  /* 0x00000806050085a7 */ /* 0x000ee400080010ff */
[----:B---3--:R-:W-:Y:S05]  /*c1a0*/  @!P0 BRA `(.L_x_68) ;  /* 0xfffffffc00ec8947 */ /* 0x008fea000383ffff */
[----:B------:R-:W-:Y:S05]  /*c1b0*/  BRA `(.L_x_67) ;  /* 0xffffff78005c7947 */ /* 0x000fea000383ffff */
.L_x_69:
[----:B-1----:R1:W2:Y:S02]  /*c1c0*/  SYNCS.PHASECHK.TRANS64.TRYWAIT P0, [R3+URZ+0x70], R4 ;  /* 0x00007004030075a7 */ /* 0x0022a400080011ff */
[----:B--2---:R-:W-:Y:S05]  /*c1d0*/  @!P0 NANOSLEEP.SYNCS 0x989680 ;  /* 0x009896800000895d */ /* 0x004fea0003900000 */
[----:B------:R-:W2:Y:S02]  /*c1e0*/  @!P0 SYNCS.PHASECHK.TRANS64 P0, [R3+URZ+0x70], R4 ;  /* 0x00007004030085a7 */ /* 0x000ea400080010ff */
[----:B--2---:R-:W-:Y:S05]  /*c1f0*/  @!P0 BRA `(.L_x_69) ;  /* 0xfffffffc00f08947 */ /* 0x004fea000383ffff */
[----:B------:R-:W-:Y:S05]  /*c200*/  BRA `(.L_x_201) ;  /* 0xffffff7c006c7947 */ /* 0x000fea000383ffff */
.L_x_71:
[----:B------:R-:W-:-:S13]  /*c210*/  R2UR UR4, R4 ;  /* 0x00000000040472ca */ /* 0x000fda00000e0000 */
[----:B------:R-:W-:-:S07]  /*c220*/  MOV R3, UR4 ;  /* 0x0000000400037c02 */ /* 0x000fce0008000f00 */
.L_x_202:
[----:B-1----:R1:W2:Y:S02]  /*c230*/  SYNCS.PHASECHK.TRANS64.TRYWAIT P0, [R3+URZ+0xb0], R5 ;  /* 0x0000b005030075a7 */ /* 0x0022a400080011ff */
[----:B--2---:R-:W-:Y:S05]  /*c240*/  @!P0 NANOSLEEP.SYNCS 0x989680 ;  /* 0x009896800000895d */ /* 0x004fea0003900000 */
[----:B------:R-:W2:Y:S02]  /*c250*/  @!P0 SYNCS.PHASECHK.TRANS64 P0, [R3+URZ+0xb0], R5 ;  /* 0x0000b005030085a7 */ /* 0x000ea400080010ff */
[----:B--2---:R-:W-:Y:S05]  /*c260*/  @!P0 BRA `(.L_x_202) ;  /* 0xfffffffc00f08947 */ /* 0x004fea000383ffff */
[----:B------:R-:W-:Y:S05]  /*c270*/  BRA `(.L_x_203) ;  /* 0xffffff7c00c07947 */ /* 0x000fea000383ffff */
.L_x_74:
[----:B------:R-:W-:Y:S07]  /*c280*/  MOV R3, UR5 ;  /* 0x0000000500037c02 */ /* 0x000fee0008000f00 */
.L_x_204:
[----:B-1----:R1:W2:Y:S02]  /*c290*/  SYNCS.PHASECHK.TRANS64.TRYWAIT P0, [R3+URZ], R5 ;  /* 0x00000005030075a7 */ /* 0x0022a400080011ff */
[----:B--2---:R-:W-:Y:S05]  /*c2a0*/  @!P0 NANOSLEEP.SYNCS 0x989680 ;  /* 0x009896800000895d */ /* 0x004fea0003900000 */
[----:B------:R-:W2:Y:S02]  /*c2b0*/  @!P0 SYNCS.PHASECHK.TRANS64 P0, [R3+URZ], R5 ;  /* 0x00000005030085a7 */ /* 0x000ea400080010ff */
[----:B--2---:R-:W-:Y:S05]  /*c2c0*/  @!P0 BRA `(.L_x_204) ;  /* 0xfffffffc00f08947 */ /* 0x004fea000383ffff */
[----:B------:R-:W-:Y:S05]  /*c2d0*/  BRA `(.L_x_73) ;  /* 0xffffff7c00d87947 */ /* 0x000fea000383ffff */
.L_x_78:
[----:B-1----:R-:W-:-:S07]  /*c2e0*/  MOV R2, UR4 ;  /* 0x0000000400027c02 */ /* 0x002fce0008000f00 */
.L_x_205:
[----:B-1----:R1:W2:Y:S02]  /*c2f0*/  SYNCS.PHASECHK.TRANS64.TRYWAIT P0, [R2+URZ], R3 ;  /* 0x00000003020075a7 */ /* 0x0022a400080011ff */
[----:B--2---:R-:W-:Y:S05]  /*c300*/  @!P0 NANOSLEEP.SYNCS 0x989680 ;  /* 0x009896800000895d */ /* 0x004fea0003900000 */
[----:B------:R-:W2:Y:S02]  /*c310*/  @!P0 SYNCS.PHASECHK.TRANS64 P0, [R2+URZ], R3 ;  /* 0x00000003020085a7 */ /* 0x000ea400080010ff */
[----:B--2---:R-:W-:Y:S05]  /*c320*/  @!P0 BRA `(.L_x_205) ;  /* 0xfffffffc00f08947 */ /* 0x004fea000383ffff */
[----:B------:R-:W-:Y:S05]  /*c330*/  BRA `(.L_x_206) ;  /* 0xffffff8400f07947 */ /* 0x000fea000383ffff */
.L_x_79:
[----:B------:R-:W-:-:S07]  /*c340*/  MOV R2, UR5 ;  /* 0x0000000500027c02 */ /* 0x000fce0008000f00 */
.L_x_207:
[----:B-1----:R1:W2:Y:S02]  /*c350*/  SYNCS.PHASECHK.TRANS64.TRYWAIT P0, [R2+URZ], R4 ;  /* 0x00000004020075a7 */ /* 0x0022a400080011ff */
[----:B--2---:R-:W-:Y:S05]  /*c360*/  @!P0 NANOSLEEP.SYNCS 0x989680 ;  /* 0x009896800000895d */ /* 0x004fea0003900000 */
[----:B------:R-:W2:Y:S02]  /*c370*/  @!P0 SYNCS.PHASECHK.TRANS64 P0, [R2+URZ], R4 ;  /* 0x00000004020085a7 */ /* 0x000ea400080010ff */
[----:B--2---:R-:W-:Y:S05]  /*c380*/  @!P0 BRA `(.L_x_207) ;  /* 0xfffffffc00f08947 */ /* 0x004fea000383ffff */
[----:B------:R-:W-:Y:S05]  /*c390*/  BRA `(.L_x_208) ;  /* 0xffffff8800007947 */ /* 0x000fea000383ffff */
.L_x_80:
[----:B------:R-:W-:-:S07]  /*c3a0*/  MOV R2, UR5 ;  /* 0x0000000500027c02 */ /* 0x000fce0008000f00 */
.L_x_209:
[----:B-1----:R1:W2:Y:S02]  /*c3b0*/  SYNCS.PHASECHK.TRANS64.TRYWAIT P0, [R2+URZ], R4 ;  /* 0x00000004020075a7 */ /* 0x0022a400080011ff */
[----:B--2---:R-:W-:Y:S05]  /*c3c0*/  @!P0 NANOSLEEP.SYNCS 0x989680 ;  /* 0x009896800000895d */ /* 0x004fea0003900000 */
[----:B------:R-:W2:Y:S02]  /*c3d0*/  @!P0 SYNCS.PHASECHK.TRANS64 P0, [R2+URZ], R4 ;  /* 0x00000004020085a7 */ /* 0x000ea400080010ff */
[----:B--2---:R-:W-:Y:S05]  /*c3e0*/  @!P0 BRA `(.L_x_209) ;  /* 0xfffffffc00f08947 */ /* 0x004fea000383ffff */
[----:B------:R-:W-:Y:S05]  /*c3f0*/  BRA `(.L_x_210) ;  /* 0xffffff88000c7947 */ /* 0x000fea000383ffff */
.L_x_83:
[----:B------:R-:W-:-:S07]  /*c400*/  MOV R2, UR62 ;  /* 0x0000003e00027c02 */ /* 0x000fce0008000f00 */
.L_x_211:
[----:B-1----:R1:W2:Y:S02]  /*c410*/  SYNCS.PHASECHK.TRANS64.TRYWAIT P1, [R2+URZ+0xf0], R3 ;  /* 0x0000f003020075a7 */ /* 0x0022a400080211ff */
[----:B--2---:R-:W-:Y:S05]  /*c420*/  @!P1 NANOSLEEP.SYNCS 0x989680 ;  /* 0x009896800000995d */ /* 0x004fea0003900000 */
[----:B------:R-:W2:Y:S02]  /*c430*/  @!P1 SYNCS.PHASECHK.TRANS64 P1, [R2+URZ+0xf0], R3 ;  /* 0x0000f003020095a7 */ /* 0x000ea400080210ff */
[----:B--2---:R-:W-:Y:S05]  /*c440*/  @!P1 BRA `(.L_x_211) ;  /* 0xfffffffc00f09947 */ /* 0x004fea000383ffff */
[----:B------:R-:W-:Y:S05]  /*c450*/  BRA `(.L_x_212) ;  /* 0xffffff88005c7947 */ /* 0x000fea000383ffff */
.L_x_88:
[----:B---3--:R3:W4:Y:S02]  /*c460*/  SYNCS.PHASECHK.TRANS64.TRYWAIT P0, [R12+URZ+0x70], R0 ;  /* 0x000070000c0075a7 */ /* 0x00872400080011ff */
[----:B----4-:R-:W-:Y:S05]  /*c470*/  @!P0 NANOSLEEP.SYNCS 0x989680 ;  /* 0x009896800000895d */ /* 0x010fea0003900000 */
[----:B------:R-:W4:Y:S02]  /*c480*/  @!P0 SYNCS.PHASECHK.TRANS64 P0, [R12+URZ+0x70], R0 ;  /* 0x000070000c0085a7 */ /* 0x000f2400080010ff */
[----:B----4-:R-:W-:Y:S05]  /*c490*/  @!P0 BRA `(.L_x_88) ;  /* 0xfffffffc00f08947 */ /* 0x010fea000383ffff */
[----:B------:R-:W-:Y:S05]  /*c4a0*/  BRA `(.L_x_213) ;  /* 0xffffff8c00887947 */ /* 0x000fea000383ffff */
.L_x_91:
[----:B-1----:R-:W-:Y:S07]  /*c4b0*/  MOV R0, UR21 ;  /* 0x0000001500007c02 */ /* 0x002fee0008000f00 */
.L_x_214:
[----:B-1----:R1:W3:Y:S02]  /*c4c0*/  SYNCS.PHASECHK.TRANS64.TRYWAIT P2, [R0+URZ+0x68], R6 ;  /* 0x00006806000075a7 */ /* 0x0022e400080411ff */
[----:B---3--:R-:W-:Y:S05]  /*c4d0*/  @!P2 NANOSLEEP.SYNCS 0x989680 ;  /* 0x009896800000a95d */ /* 0x008fea0003900000 */
[----:B------:R-:W3:Y:S02]  /*c4e0*/  @!P2 SYNCS.PHASECHK.TRANS64 P2, [R0+URZ+0x68], R6 ;  /* 0x000068060000a5a7 */ /* 0x000ee400080410ff */
[----:B---3--:R-:W-:Y:S05]  /*c4f0*/  @!P2 BRA `(.L_x_214) ;  /* 0xfffffffc00f0a947 */ /* 0x008fea000383ffff */
[----:B------:R-:W-:Y:S05]  /*c500*/  BRA `(.L_x_90) ;  /* 0xffffff9000f47947 */ /* 0x000fea000383ffff */
.L_x_94:
[----:B------:R-:W-:Y:S07]  /*c510*/  MOV R0, UR21 ;  /* 0x0000001500007c02 */ /* 0x000fee0008000f00 */
.L_x_215:
[----:B-1----:R1:W3:Y:S02]  /*c520*/  SYNCS.PHASECHK.TRANS64.TRYWAIT P0, [R0+URZ+0x40], R10 ;  /* 0x0000400a000075a7 */ /* 0x0022e400080011ff */
[----:B---3--:R-:W-:Y:S05]  /*c530*/  @!P0 NANOSLEEP.SYNCS 0x989680 ;  /* 0x009896800000895d */ /* 0x008fea0003900000 */
[----:B------:R-:W3:Y:S02]  /*c540*/  @!P0 SYNCS.PHASECHK.TRANS64 P0, [R0+URZ+0x40], R10 ;  /* 0x0000400a000085a7 */ /* 0x000ee400080010ff */
[----:B---3--:R-:W-:Y:S05]  /*c550*/  @!P0 BRA `(.L_x_215) ;  /* 0xfffffffc00f08947 */ /* 0x008fea000383ffff */
[----:B------:R-:W-:Y:S05]  /*c560*/  BRA `(.L_x_216) ;  /* 0xffffff9400507947 */ /* 0x000fea000383ffff */
.L_x_95:
[----:B------:R-:W-:Y:S07]  /*c570*/  MOV R0, UR21 ;  /* 0x0000001500007c02 */ /* 0x000fee0008000f00 */
.L_x_217:
[----:B-1----:R1:W3:Y:S02]  /*c580*/  SYNCS.PHASECHK.TRANS64.TRYWAIT P0, [R0+URZ+0x48], R10 ;  /* 0x0000480a000075a7 */ /* 0x0022e400080011ff */
[----:B---3--:R-:W-:Y:S05]  /*c590*/  @!P0 NANOSLEEP.SYNCS 0x989680 ;  /* 0x009896800000895d */ /* 0x008fea0003900000 */
[----:B------:R-:W3:Y:S02]  /*c5a0*/  @!P0 SYNCS.PHASECHK.TRANS64 P0, [R0+URZ+0x48], R10 ;  /* 0x0000480a000085a7 */ /* 0x000ee400080010ff */
[----:B---3--:R-:W-:Y:S05]  /*c5b0*/  @!P0 BRA `(.L_x_217) ;  /* 0xfffffffc00f08947 */ /* 0x008fea000383ffff */
[----:B------:R-:W-:Y:S05]  /*c5c0*/  BRA `(.L_x_218) ;  /* 0xffffff9400ac7947 */ /* 0x000fea000383ffff */
.L_x_96:
[----:B------:R-:W-:Y:S07]  /*c5d0*/  MOV R0, UR21 ;  /* 0x0000001500007c02 */ /* 0x000fee0008000f00 */
.L_x_219:
[----:B-1----:R1:W3:Y:S02]  /*c5e0*/  SYNCS.PHASECHK.TRANS64.TRYWAIT P0, [R0+URZ+0x50], R10 ;  /* 0x0000500a000075a7 */ /* 0x0022e400080011ff */
[----:B---3--:R-:W-:Y:S05]  /*c5f0*/  @!P0 NANOSLEEP.SYNCS 0x989680 ;  /* 0x009896800000895d */ /* 0x008fea0003900000 */
[----:B------:R-:W3:Y:S02]  /*c600*/  @!P0 SYNCS.PHASECHK.TRANS64 P0, [R0+URZ+0x50], R10 ;  /* 0x0000500a000085a7 */ /* 0x000ee400080010ff */
[----:B---3--:R-:W-:Y:S05]  /*c610*/  @!P0 BRA `(.L_x_219) ;  /* 0xfffffffc00f08947 */ /* 0x008fea000383ffff */
[----:B------:R-:W-:Y:S05]  /*c620*/  BRA `(.L_x_220) ;  /* 0xffffff9800107947 */ /* 0x000fea000383ffff */
.L_x_97:
[----:B------:R-:W-:Y:S07]  /*c630*/  MOV R0, UR21 ;  /* 0x0000001500007c02 */ /* 0x000fee0008000f00 */
.L_x_221:
[----:B-1----:R1:W3:Y:S02]  /*c640*/  SYNCS.PHASECHK.TRANS64.TRYWAIT P0, [R0+URZ+0x58], R10 ;  /* 0x0000580a000075a7 */ /* 0x0022e400080011ff */
[----:B---3--:R-:W-:Y:S05]  /*c650*/  @!P0 NANOSLEEP.SYNCS 0x989680 ;  /* 0x009896800000895d */ /* 0x008fea0003900000 */
[----:B------:R-:W3:Y:S02]  /*c660*/  @!P0 SYNCS.PHASECHK.TRANS64 P0, [R0+URZ+0x58], R10 ;  /* 0x0000580a000085a7 */ /* 0x000ee400080010ff */
[----:B---3--:R-:W-:Y:S05]  /*c670*/  @!P0 BRA `(.L_x_221) ;  /* 0xfffffffc00f08947 */ /* 0x008fea000383ffff */
[----:B------:R-:W-:Y:S05]  /*c680*/  BRA `(.L_x_222) ;  /* 0xffffff9800747947 */ /* 0x000fea000383ffff */
.L_x_98:
[----:B------:R-:W-:Y:S07]  /*c690*/  MOV R0, UR21 ;  /* 0x0000001500007c02 */ /* 0x000fee0008000f00 */
.L_x_223:
[----:B-1----:R1:W3:Y:S02]  /*c6a0*/  SYNCS.PHASECHK.TRANS64.TRYWAIT P0, [R0+URZ+0x40], R9 ;  /* 0x00004009000075a7 */ /* 0x0022e400080011ff */
[----:B---3--:R-:W-:Y:S05]  /*c6b0*/  @!P0 NANOSLEEP.SYNCS 0x989680 ;  /* 0x009896800000895d */ /* 0x008fea0003900000 */
[----:B------:R-:W3:Y:S02]  /*c6c0*/  @!P0 SYNCS.PHASECHK.TRANS64 P0, [R0+URZ+0x40], R9 ;  /* 0x00004009000085a7 */ /* 0x000ee400080010ff */
[----:B---3--:R-:W-:Y:S05]  /*c6d0*/  @!P0 BRA `(.L_x_223) ;  /* 0xfffffffc00f08947 */ /* 0x008fea000383ffff */
[----:B------:R-:W-:Y:S05]  /*c6e0*/  BRA `(.L_x_224) ;  /* 0xffffff9800dc7947 */ /* 0x000fea000383ffff */
.L_x_99:
[----:B------:R-:W-:Y:S07]  /*c6f0*/  MOV R0, UR21 ;  /* 0x0000001500007c02 */ /* 0x000fee0008000f00 */
.L_x_225:
[----:B-1----:R1:W3:Y:S02]  /*c700*/  SYNCS.PHASECHK.TRANS64.TRYWAIT P0, [R0+URZ+0x48], R9 ;  /* 0x00004809000075a7 */ /* 0x0022e400080011ff */
[----:B---3--:R-:W-:Y:S05]  /*c710*/  @!P0 NANOSLEEP.SYNCS 0x989680 ;  /* 0x009896800000895d */ /* 0x008fea0003900000 */
[----:B------:R-:W3:Y:S02]  /*c720*/  @!P0 SYNCS.PHASECHK.TRANS64 P0, [R0+URZ+0x48], R9 ;  /* 0x00004809000085a7 */ /* 0x000ee400080010ff */
[----:B---3--:R-:W-:Y:S05]  /*c730*/  @!P0 BRA `(.L_x_225) ;  /* 0xfffffffc00f08947 */ /* 0x008fea000383ffff */
[----:B------:R-:W-:Y:S05]  /*c740*/  BRA `(.L_x_226) ;  /* 0xffffff9c003c7947 */ /* 0x000fea000383ffff */
.L_x_100:
[----:B------:R-:W-:Y:S07]  /*c750*/  MOV R0, UR21 ;  /* 0x0000001500007c02 */ /* 0x000fee0008000f00 */
.L_x_227:
[----:B-1----:R1:W3:Y:S02]  /*c760*/  SYNCS.PHASECHK.TRANS64.TRYWAIT P0, [R0+URZ+0x50], R9 ;  /* 0x00005009000075a7 */ /* 0x0022e400080011ff */
[----:B---3--:R-:W-:Y:S05]  /*c770*/  @!P0 NANOSLEEP.SYNCS 0x989680 ;  /* 0x009896800000895d */ /* 0x008fea0003900000 */
[----:B------:R-:W3:Y:S02]  /*c780*/  @!P0 SYNCS.PHASECHK.TRANS64 P0, [R0+URZ+0x50], R9 ;  /* 0x00005009000085a7 */ /* 0x000ee400080010ff */
[----:B---3--:R-:W-:Y:S05]  /*c790*/  @!P0 BRA `(.L_x_227) ;  /* 0xfffffffc00f08947 */ /* 0x008fea000383ffff */
[----:B------:R-:W-:Y:S05]  /*c7a0*/  BRA `(.L_x_228) ;  /* 0xffffff9c009c7947 */ /* 0x000fea000383ffff */
.L_x_101:
[----:B------:R-:W-:Y:S07]  /*c7b0*/  MOV R0, UR21 ;  /* 0x0000001500007c02 */ /* 0x000fee0008000f00 */
.L_x_229:
[----:B-1----:R1:W3:Y:S02]  /*c7c0*/  SYNCS.PHASECHK.TRANS64.TRYWAIT P0, [R0+URZ+0x58], R9 ;  /* 0x00005809000075a7 */ /* 0x0022e400080011ff */
[----:B---3--:R-:W-:Y:S05]  /*c7d0*/  @!P0 NANOSLEEP.SYNCS 0x989680 ;  /* 0x009896800000895d */ /* 0x008fea0003900000 */
[----:B------:R-:W3:Y:S02]  /*c7e0*/  @!P0 SYNCS.PHASECHK.TRANS64 P0, [R0+URZ+0x58], R9 ;  /* 0x00005809000085a7 */ /* 0x000ee400080010ff */
[----:B---3--:R-:W-:Y:S05]  /*c7f0*/  @!P0 BRA `(.L_x_229) ;  /* 0xfffffffc00f08947 */ /* 0x008fea000383ffff */
[----:B------:R-:W-:Y:S05]  /*c800*/  BRA `(.L_x_230) ;  /* 0xffffff9c00f87947 */ /* 0x000fea000383ffff */
.L_x_103:
[----:B------:R-:W-:-:S07]  /*c810*/  MOV R0, UR21 ;  /* 0x0000001500007c02 */ /* 0x000fce0008000f00 */
.L_x_231:
[----:B-1----:R1:W4:Y:S02]  /*c820*/  SYNCS.PHASECHK.TRANS64.TRYWAIT P0, [R0+URZ+0x40], R10 ;  /* 0x0000400a000075a7 */ /* 0x00232400080011ff */
[----:B----4-:R-:W-:Y:S05]  /*c830*/  @!P0 NANOSLEEP.SYNCS 0x989680 ;  /* 0x009896800000895d */ /* 0x010fea0003900000 */
[----:B------:R-:W4:Y:S02]  /*c840*/  @!P0 SYNCS.PHASECHK.TRANS64 P0, [R0+URZ+0x40], R10 ;  /* 0x0000400a000085a7 */ /* 0x000f2400080010ff */
[----:B----4-:R-:W-:Y:S05]  /*c850*/  @!P0 BRA `(.L_x_231) ;  /* 0xfffffffc00f08947 */ /* 0x010fea000383ffff */
[----:B------:R-:W-:Y:S05]  /*c860*/  BRA `(.L_x_232) ;  /* 0xffffffa000807947 */ /* 0x000fea000383ffff */
.L_x_104:
[----:B-1----:R-:W-:-:S07]  /*c870*/  MOV R0, UR21 ;  /* 0x0000001500007c02 */ /* 0x002fce0008000f00 */
.L_x_233:
[----:B-1----:R1:W4:Y:S02]  /*c880*/  SYNCS.PHASECHK.TRANS64.TRYWAIT P0, [R0+URZ+0x48], R10 ;  /* 0x0000480a000075a7 */ /* 0x00232400080011ff */
[----:B----4-:R-:W-:Y:S05]  /*c890*/  @!P0 NANOSLEEP.SYNCS 0x989680 ;  /* 0x009896800000895d */ /* 0x010fea0003900000 */
[----:B------:R-:W4:Y:S02]  /*c8a0*/  @!P0 SYNCS.PHASECHK.TRANS64 P0, [R0+URZ+0x48], R10 ;  /* 0x0000480a000085a7 */ /* 0x000f2400080010ff */
[----:B----4-:R-:W-:Y:S05]  /*c8b0*/  @!P0 BRA `(.L_x_233) ;  /* 0xfffffffc00f08947 */ /* 0x010fea000383ffff */
[----:B------:R-:W-:Y:S05]  /*c8c0*/  BRA `(.L_x_234) ;  /* 0xffffffa000707947 */ /* 0x000fea000383ffff */
.L_x_105:
[----:B------:R-:W-:-:S07]  /*c8d0*/  MOV R2, UR21 ;  /* 0x0000001500027c02 */ /* 0x000fce0008000f00 */
.L_x_235:
[----:B-1----:R1:W4:Y:S02]  /*c8e0*/  SYNCS.PHASECHK.TRANS64.TRYWAIT P0, [R2+URZ+0x50], R10 ;  /* 0x0000500a020075a7 */ /* 0x00232400080011ff */
[----:B----4-:R-:W-:Y:S05]  /*c8f0*/  @!P0 NANOSLEEP.SYNCS 0x989680 ;  /* 0x009896800000895d */ /* 0x010fea0003900000 */
[----:B------:R-:W4:Y:S02]  /*c900*/  @!P0 SYNCS.PHASECHK.TRANS64 P0, [R2+URZ+0x50], R10 ;  /* 0x0000500a020085a7 */ /* 0x000f2400080010ff */
[----:B----4-:R-:W-:Y:S05]  /*c910*/  @!P0 BRA `(.L_x_235) ;  /* 0xfffffffc00f08947 */ /* 0x010fea000383ffff */
[----:B------:R-:W-:Y:S05]  /*c920*/  BRA `(.L_x_236) ;  /* 0xffffffa000647947 */ /* 0x000fea000383ffff */
.L_x_107:
[----:B--2---:R2:W3:Y:S02]  /*c930*/  SYNCS.PHASECHK.TRANS64.TRYWAIT P0, [R3+URZ+0x70], R0 ;  /* 0x00007000030075a7 */ /* 0x0044e400080011ff */
[----:B---3--:R-:W-:Y:S05]  /*c940*/  @!P0 NANOSLEEP.SYNCS 0x989680 ;  /* 0x009896800000895d */ /* 0x008fea0003900000 */
[----:B------:R-:W3:Y:S02]  /*c950*/  @!P0 SYNCS.PHASECHK.TRANS64 P0, [R3+URZ+0x70], R0 ;  /* 0x00007000030085a7 */ /* 0x000ee400080010ff */
[----:B---3--:R-:W-:Y:S05]  /*c960*/  @!P0 BRA `(.L_x_107) ;  /* 0xfffffffc00f08947 */ /* 0x008fea000383ffff */
[----:B------:R-:W-:Y:S05]  /*c970*/  BRA `(.L_x_237) ;  /* 0xffffffa4003c7947 */ /* 0x000fea000383ffff */
.L_x_118:
[----:B-1----:R-:W-:Y:S04]  /*c980*/  MOV R2, UR43 ;  /* 0x0000002b00027c02 */ /* 0x002fe80008000f00 */
[----:B------:R1:W2:Y:S03]  /*c990*/  SYNCS.PHASECHK.TRANS64.TRYWAIT P0, [R2+URZ+0x20], R3 ;  /* 0x00002003020075a7 */ /* 0x0002a600080011ff */
[----:B--2---:R-:W-:Y:S05]  /*c9a0*/  @!P0 NANOSLEEP.SYNCS 0x989680 ;  /* 0x009896800000895d */ /* 0x004fea0003900000 */
[----:B------:R-:W2:Y:S02]  /*c9b0*/  @!P0 SYNCS.PHASECHK.TRANS64 P0, [R2+URZ+0x20], R3 ;  /* 0x00002003020085a7 */ /* 0x000ea400080010ff */
[----:B--2---:R-:W-:Y:S05]  /*c9c0*/  @!P0 BRA `(.L_x_118) ;  /* 0xfffffffc00ec8947 */ /* 0x004fea000383ffff */
[----:B------:R-:W-:Y:S05]  /*c9d0*/  BRA `(.L_x_117) ;  /* 0xffffffb000887947 */ /* 0x000fea000383ffff */
.L_x_120:
[----:B-1----:R1:W3:Y:S02]  /*c9e0*/  SYNCS.PHASECHK.TRANS64.TRYWAIT P1, [R72+URZ+0x90], R0 ;  /* 0x00009000480075a7 */ /* 0x0022e400080211ff */
[----:B---3--:R-:W-:Y:S05]  /*c9f0*/  @!P1 NANOSLEEP.SYNCS 0x989680 ;  /* 0x009896800000995d */ /* 0x008fea0003900000 */
[----:B------:R-:W3:Y:S02]  /*ca00*/  @!P1 SYNCS.PHASECHK.TRANS64 P1, [R72+URZ+0x90], R0 ;  /* 0x00009000480095a7 */ /* 0x000ee400080210ff */
[----:B---3--:R-:W-:Y:S05]  /*ca10*/  @!P1 BRA `(.L_x_120) ;  /* 0xfffffffc00f09947 */ /* 0x008fea000383ffff */
[----:B------:R-:W-:Y:S05]  /*ca20*/  BRA `(.L_x_119) ;  /* 0xffffffb000b07947 */ /* 0x000fea000383ffff */
.L_x_129:
[----:B-1----:R1:W3:Y:S02]  /*ca30*/  SYNCS.PHASECHK.TRANS64.TRYWAIT P0, [R2+URZ+0x20], R0 ;  /* 0x00002000020075a7 */ /* 0x0022e400080011ff */
[----:B---3--:R-:W-:Y:S05]  /*ca40*/  @!P0 NANOSLEEP.SYNCS 0x989680 ;  /* 0x009896800000895d */ /* 0x008fea0003900000 */
[----:B------:R-:W3:Y:S02]  /*ca50*/  @!P0 SYNCS.PHASECHK.TRANS64 P0, [R2+URZ+0x20], R0 ;  /* 0x00002000020085a7 */ /* 0x000ee400080010ff */
[----:B---3--:R-:W-:Y:S05]  /*ca60*/  @!P0 BRA `(.L_x_129) ;  /* 0xfffffffc00f08947 */ /* 0x008fea000383ffff */
[----:B------:R-:W-:Y:S05]  /*ca70*/  BRA `(.L_x_128) ;  /* 0xffffffb800607947 */ /* 0x000fea000383ffff */
.L_x_137:
[----:B-1----:R1:W3:Y:S02]  /*ca80*/  SYNCS.PHASECHK.TRANS64.TRYWAIT P0, [R0+URZ+0x20], R6 ;  /* 0x00002006000075a7 */ /* 0x0022e400080011ff */
[----:B---3--:R-:W-:Y:S05]  /*ca90*/  @!P0 NANOSLEEP.SYNCS 0x989680 ;  /* 0x009896800000895d */ /* 0x008fea0003900000 */
[----:B------:R-:W3:Y:S02]  /*caa0*/  @!P0 SYNCS.PHASECHK.TRANS64 P0, [R0+URZ+0x20], R6 ;  /* 0x00002006000085a7 */ /* 0x000ee400080010ff */
[----:B---3--:R-:W-:Y:S05]  /*cab0*/  @!P0 BRA `(.L_x_137) ;  /* 0xfffffffc00f08947 */ /* 0x008fea000383ffff */
[----:B------:R-:W-:Y:S05]  /*cac0*/  BRA `(.L_x_136) ;  /* 0xffffffc000387947 */ /* 0x000fea000383ffff */
.L_x_145:
[----:B-1----:R1:W3:Y:S02]  /*cad0*/  SYNCS.PHASECHK.TRANS64.TRYWAIT P0, [R0+URZ+0x20], R6 ;  /* 0x00002006000075a7 */ /* 0x0022e400080011ff */
[----:B---3--:R-:W-:Y:S05]  /*cae0*/  @!P0 NANOSLEEP.SYNCS 0x989680 ;  /* 0x009896800000895d */ /* 0x008fea0003900000 */
[----:B------:R-:W3:Y:S02]  /*caf0*/  @!P0 SYNCS.PHASECHK.TRANS64 P0, [R0+URZ+0x20], R6 ;  /* 0x00002006000085a7 */ /* 0x000ee400080010ff */
[----:B---3--:R-:W-:Y:S05]  /*cb00*/  @!P0 BRA `(.L_x_145) ;  /* 0xfffffffc00f08947 */ /* 0x008fea000383ffff */
[----:B------:R-:W-:Y:S05]  /*cb10*/  BRA `(.L_x_144) ;  /* 0xffffffc800147947 */ /* 0x000fea000383ffff */
.L_x_153:
[----:B-1----:R1:W3:Y:S02]  /*cb20*/  SYNCS.PHASECHK.TRANS64.TRYWAIT P0, [R0+URZ+0x20], R6 ;  /* 0x00002006000075a7 */ /* 0x0022e400080011ff */
[----:B---3--:R-:W-:Y:S05]  /*cb30*/  @!P0 NANOSLEEP.SYNCS 0x989680 ;  /* 0x009896800000895d */ /* 0x008fea0003900000 */
[----:B------:R-:W3:Y:S02]  /*cb40*/  @!P0 SYNCS.PHASECHK.TRANS64 P0, [R0+URZ+0x20], R6 ;  /* 0x00002006000085a7 */ /* 0x000ee400080010ff */
[----:B---3--:R-:W-:Y:S05]  /*cb50*/  @!P0 BRA `(.L_x_153) ;  /* 0xfffffffc00f08947 */ /* 0x008fea000383ffff */
[----:B------:R-:W-:Y:S05]  /*cb60*/  BRA `(.L_x_152) ;  /* 0xffffffcc00fc7947 */ /* 0x000fea000383ffff */
.L_x_161:
[----:B-1----:R1:W2:Y:S02]  /*cb70*/  SYNCS.PHASECHK.TRANS64.TRYWAIT P0, [R0+URZ+0x20], R6 ;  /* 0x00002006000075a7 */ /* 0x0022a400080011ff */
[----:B--2---:R-:W-:Y:S05]  /*cb80*/  @!P0 NANOSLEEP.SYNCS 0x989680 ;  /* 0x009896800000895d */ /* 0x004fea0003900000 */
[----:B------:R-:W2:Y:S02]  /*cb90*/  @!P0 SYNCS.PHASECHK.TRANS64 P0, [R0+URZ+0x20], R6 ;  /* 0x00002006000085a7 */ /* 0x000ea400080010ff */
[----:B--2---:R-:W-:Y:S05]  /*cba0*/  @!P0 BRA `(.L_x_161) ;  /* 0xfffffffc00f08947 */ /* 0x004fea000383ffff */
[----:B------:R-:W-:Y:S05]  /*cbb0*/  BRA `(.L_x_160) ;  /* 0xffffffd400f07947 */ /* 0x000fea000383ffff */
.L_x_169:
[----:B-1----:R1:W2:Y:S02]  /*cbc0*/  SYNCS.PHASECHK.TRANS64.TRYWAIT P0, [R0+URZ+0x20], R6 ;  /* 0x00002006000075a7 */ /* 0x0022a400080011ff */
[----:B--2---:R-:W-:Y:S05]  /*cbd0*/  @!P0 NANOSLEEP.SYNCS 0x989680 ;  /* 0x009896800000895d */ /* 0x004fea0003900000 */
[----:B------:R-:W2:Y:S02]  /*cbe0*/  @!P0 SYNCS.PHASECHK.TRANS64 P0, [R0+URZ+0x20], R6 ;  /* 0x00002006000085a7 */ /* 0x000ea400080010ff */
[----:B--2---:R-:W-:Y:S05]  /*cbf0*/  @!P0 BRA `(.L_x_169) ;  /* 0xfffffffc00f08947 */ /* 0x004fea000383ffff */
[----:B------:R-:W-:Y:S05]  /*cc00*/  BRA `(.L_x_168) ;  /* 0xffffffdc00dc7947 */ /* 0x000fea000383ffff */
.L_x_177:
[----:B-1----:R1:W2:Y:S02]  /*cc10*/  SYNCS.PHASECHK.TRANS64.TRYWAIT P0, [R0+URZ+0x20], R76 ;  /* 0x0000204c000075a7 */ /* 0x0022a400080011ff */
[----:B--2---:R-:W-:Y:S05]  /*cc20*/  @!P0 NANOSLEEP.SYNCS 0x989680 ;  /* 0x009896800000895d */ /* 0x004fea0003900000 */
[----:B------:R-:W2:Y:S02]  /*cc30*/  @!P0 SYNCS.PHASECHK.TRANS64 P0, [R0+URZ+0x20], R76 ;  /* 0x0000204c000085a7 */ /* 0x000ea400080010ff */
[----:B--2---:R-:W-:Y:S05]  /*cc40*/  @!P0 BRA `(.L_x_177) ;  /* 0xfffffffc00f08947 */ /* 0x004fea000383ffff */
[----:B------:R-:W-:Y:S05]  /*cc50*/  BRA `(.L_x_176) ;  /* 0xffffffe400c87947 */ /* 0x000fea000383ffff */
        .weak           $__internal_0_$__cuda_sm10x_tcgen05_guardrail_trap_col_being_dealloced_not_returned_by_alloc
        .type           $__internal_0_$__cuda_sm10x_tcgen05_guardrail_trap_col_being_dealloced_not_returned_by_alloc,@function
        .size           $__internal_0_$__cuda_sm10x_tcgen05_guardrail_trap_col_being_dealloced_not_returned_by_alloc,($__internal_1_$__cuda_sm10x_tcgen05_guardrail_trap_phase_invalid_during_alloc - $__internal_0_$__cuda_sm10x_tcgen05_guardrail_trap_col_being_dealloced_not_returned_by_alloc)
$__internal_0_$__cuda_sm10x_tcgen05_guardrail_trap_col_being_dealloced_not_returned_by_alloc:
[----:B------:R-:W-:Y:S05]  /*cc60*/  BPT.TRAP 0x1 ;  /* 0x000000040000795c */ /* 0x000fea0000300000 */
[----:B------:R-:W-:-:S04]  /*cc70*/  HFMA2 R3, -RZ, RZ, 0, 0 ;  /* 0x00000000ff037431 */ /* 0x000fc800000001ff */
[----:B------:R-:W-:Y:S05]  /*cc80*/  RET.REL.NODEC R2 `(_ZN7cutlass13device_kernelINS_4gemm6kernel13GemmUniversalIN4cute5tupleIJiiiiEEENS1_10collective13CollectiveMmaINS1_35MainloopSm100TmaUmmaWarpSpecializedILi2ELi2ELi4ENS5_IJNS4_1CILi4EEENSA_ILi2EEENSA_ILi1EEEEEEEENS5_IJNSA_ILi128EEENSA_ILi256EEESG_EEEfNS5_IJlSD_lEEEfSJ_NS4_8TiledMMAINS4_8MMA_AtomIJNS4_23SM100_MMA_TF32_2x1SM_SSINS_10tfloat32_tESN_fLi128ELi256ELNS4_4UMMA5MajorE0ELSP_0ELNSO_7ScaleInE0ELSQ_0EEEEEENS4_6LayoutINS5_IJSD_SD_SD_EEENS5_IJNSA_ILi0EEESV_SV_EEEEENS5_IJNS4_10UnderscoreESY_SY_EEEEENS4_28SM100_TMA_2SM_LOAD_MULTICASTENS4_14ComposedLayoutINS4_7SwizzleILi3ELi4ELi3EEENS4_18smem_ptr_flag_bitsILi32EEENST_INS5_IJNSA_ILi8EEENSA_ILi32EEEEEENS5_IJS18_SD_EEEEEEEvNS4_8identityES11_S1C_vS1D_EENS_8epilogue10collective18CollectiveEpilogueINS1F_23Sm100TmaWarpSpecializedILi4ELi2ELi16ELb1ELb0EEEJNS5_IJNSA_ILi64EEESH_SG_EEENS5_IJNST_IS1K_SD_EENST_INS5_IJNSA_ILi16EEESC_EEENS5_IJSD_SG_EEEEEEEEfSJ_fSJ_NS1F_6fusion15FusionCallbacksIS1J_NS1S_17LinearCombinationIffffLNS_15FloatRoundStyleE2EEES1L_S1R_JEEENS4_5SM1004TMEM4LOAD26SM100_TMEM_LOAD_32dp32b16xENS4_13SM90_TMA_LOADENS12_INS13_ILi2ELi4ELi3EEES16_NST_INS5_IJS17_S1N_EEENS5_IJS1N_SD_EEEEEEENS4_39AutoVectorizingCopyWithAssumedAlignmentILi128EEENS4_14SM90_TMA_STOREES27_S29_S29_EEEvvEEEEvNT_6ParamsE) ;  /* 0xffffff3002dc7950 */ /* 0x000fea0003c3ffff */
        .weak           $__internal_1_$__cuda_sm10x_tcgen05_guardrail_trap_phase_invalid_during_alloc
        .type           $__internal_1_$__cuda_sm10x_tcgen05_guardrail_trap_phase_invalid_during_alloc,@function
        .size           $__internal_1_$__cuda_sm10x_tcgen05_guardrail_trap_phase_invalid_during_alloc,($__internal_2_$__cuda_sm10x_tcgen05_guardrail_trap_unallocated_columns_being_dealloced - $__internal_1_$__cuda_sm10x_tcgen05_guardrail_trap_phase_invalid_during_alloc)
$__internal_1_$__cuda_sm10x_tcgen05_guardrail_trap_phase_invalid_during_alloc:
[----:B------:R-:W-:Y:S05]  /*cc90*/  BPT.TRAP 0x1 ;  /* 0x000000040000795c */ /* 0x000fea0000300000 */
[----:B------:R-:W-:-:S04]  /*cca0*/  MOV R7, 0x0 ;  /* 0x0000000000077802 */ /* 0x000fc80000000f00 */
[----:B------:R-:W-:Y:S05]  /*ccb0*/  RET.REL.NODEC R6 `(_ZN7cutlass13device_kernelINS_4gemm6kernel13GemmUniversalIN4cute5tupleIJiiiiEEENS1_10collective13CollectiveMmaINS1_35MainloopSm100TmaUmmaWarpSpecializedILi2ELi2ELi4ENS5_IJNS4_1CILi4EEENSA_ILi2EEENSA_ILi1EEEEEEEENS5_IJNSA_ILi128EEENSA_ILi256EEESG_EEEfNS5_IJlSD_lEEEfSJ_NS4_8TiledMMAINS4_8MMA_AtomIJNS4_23SM100_MMA_TF32_2x1SM_SSINS_10tfloat32_tESN_fLi128ELi256ELNS4_4UMMA5MajorE0ELSP_0ELNSO_7ScaleInE0ELSQ_0EEEEEENS4_6LayoutINS5_IJSD_SD_SD_EEENS5_IJNSA_ILi0EEESV_SV_EEEEENS5_IJNS4_10UnderscoreESY_SY_EEEEENS4_28SM100_TMA_2SM_LOAD_MULTICASTENS4_14ComposedLayoutINS4_7SwizzleILi3ELi4ELi3EEENS4_18smem_ptr_flag_bitsILi32EEENST_INS5_IJNSA_ILi8EEENSA_ILi32EEEEEENS5_IJS18_SD_EEEEEEEvNS4_8identityES11_S1C_vS1D_EENS_8epilogue10collective18CollectiveEpilogueINS1F_23Sm100TmaWarpSpecializedILi4ELi2ELi16ELb1ELb0EEEJNS5_IJNSA_ILi64EEESH_SG_EEENS5_IJNST_IS1K_SD_EENST_INS5_IJNSA_ILi16EEESC_EEENS5_IJSD_SG_EEEEEEEEfSJ_fSJ_NS1F_6fusion15FusionCallbacksIS1J_NS1S_17LinearCombinationIffffLNS_15FloatRoundStyleE2EEES1L_S1R_JEEENS4_5SM1004TMEM4LOAD26SM100_TMEM_LOAD_32dp32b16xENS4_13SM90_TMA_LOADENS12_INS13_ILi2ELi4ELi3EEES16_NST_INS5_IJS17_S1N_EEENS5_IJS1N_SD_EEEEEEENS4_39AutoVectorizingCopyWithAssumedAlignmentILi128EEENS4_14SM90_TMA_STOREES27_S29_S29_EEEvvEEEEvNT_6ParamsE) ;  /* 0xffffff3006d07950 */ /* 0x000fea0003c3ffff */
        .weak           $__internal_2_$__cuda_sm10x_tcgen05_guardrail_trap_unallocated_columns_being_dealloced
        .type           $__internal_2_$__cuda_sm10x_tcgen05_guardrail_trap_unallocated_columns_being_dealloced,@function
        .size           $__internal_2_$__cuda_sm10x_tcgen05_guardrail_trap_unallocated_columns_being_dealloced,(.L_x_239 - $__internal_2_$__cuda_sm10x_tcgen05_guardrail_trap_unallocated_columns_being_dealloced)
$__internal_2_$__cuda_sm10x_tcgen05_guardrail_trap_unallocated_columns_being_dealloced:
[----:B------:R-:W-:Y:S05]  /*ccc0*/  BPT.TRAP 0x1 ;  /* 0x000000040000795c */ /* 0x000fea0000300000 */
[----:B------:R-:W-:-:S04]  /*ccd0*/  HFMA2 R3, -RZ, RZ, 0, 0 ;  /* 0x00000000ff037431 */ /* 0x000fc800000001ff */
[----:B------:R-:W-:Y:S05]  /*cce0*/  RET.REL.NODEC R2 `(_ZN7cutlass13device_kernelINS_4gemm6kernel13GemmUniversalIN4cute5tupleIJiiiiEEENS1_10collective13CollectiveMmaINS1_35MainloopSm100TmaUmmaWarpSpecializedILi2ELi2ELi4ENS5_IJNS4_1CILi4EEENSA_ILi2EEENSA_ILi1EEEEEEEENS5_IJNSA_ILi128EEENSA_ILi256EEESG_EEEfNS5_IJlSD_lEEEfSJ_NS4_8TiledMMAINS4_8MMA_AtomIJNS4_23SM100_MMA_TF32_2x1SM_SSINS_10tfloat32_tESN_fLi128ELi256ELNS4_4UMMA5MajorE0ELSP_0ELNSO_7ScaleInE0ELSQ_0EEEEEENS4_6LayoutINS5_IJSD_SD_SD_EEENS5_IJNSA_ILi0EEESV_SV_EEEEENS5_IJNS4_10UnderscoreESY_SY_EEEEENS4_28SM100_TMA_2SM_LOAD_MULTICASTENS4_14ComposedLayoutINS4_7SwizzleILi3ELi4ELi3EEENS4_18smem_ptr_flag_bitsILi32EEENST_INS5_IJNSA_ILi8EEENSA_ILi32EEEEEENS5_IJS18_SD_EEEEEEEvNS4_8identityES11_S1C_vS1D_EENS_8epilogue10collective18CollectiveEpilogueINS1F_23Sm100TmaWarpSpecializedILi4ELi2ELi16ELb1ELb0EEEJNS5_IJNSA_ILi64EEESH_SG_EEENS5_IJNST_IS1K_SD_EENST_INS5_IJNSA_ILi16EEESC_EEENS5_IJSD_SG_EEEEEEEEfSJ_fSJ_NS1F_6fusion15FusionCallbacksIS1J_NS1S_17LinearCombinationIffffLNS_15FloatRoundStyleE2EEES1L_S1R_JEEENS4_5SM1004TMEM4LOAD26SM100_TMEM_LOAD_32dp32b16xENS4_13SM90_TMA_LOADENS12_INS13_ILi2ELi4ELi3EEES16_NST_INS5_IJS17_S1N_EEENS5_IJS1N_SD_EEEEEEENS4_39AutoVectorizingCopyWithAssumedAlignmentILi128EEENS4_14SM90_TMA_STOREES27_S29_S29_EEEvvEEEEvNT_6ParamsE) ;  /* 0xffffff3002c47950 */ /* 0x000fea0003c3ffff */
.L_x_238:
[----:B------:R-:W-:-:S00]  /*ccf0*/  BRA `(.L_x_238) ;  /* 0xfffffffc00fc7947 */ /* 0x000fc0000383ffff */
[----:B------:R-:W-:-:S00]  /*cd00*/  NOP ;  /* 0x0000000000007918 */ /* 0x000fc00000000000 */
[----:B------:R-:W-:-:S00]  /*cd10*/  NOP ;  /* 0x0000000000007918 */ /* 0x000fc00000000000 */
[----:B------:R-:W-:-:S00]  /*cd20*/  NOP ;  /* 0x0000000000007918 */ /* 0x000fc00000000000 */
[----:B------:R-:W-:-:S00]  /*cd30*/  NOP ;  /* 0x0000000000007918 */ /* 0x000fc00000000000 */
[----:B------:R-:W-:-:S00]  /*cd40*/  NOP ;  /* 0x0000000000007918 */ /* 0x000fc00000000000 */
[----:B------:R-:W-:-:S00]  /*cd50*/  NOP ;  /* 0x0000000000007918 */ /* 0x000fc00000000000 */
[----:B------:R-:W-:-:S00]  /*cd60*/  NOP ;  /* 0x0000000000007918 */ /* 0x000fc00000000000 */
[----:B------:R-:W-:-:S00]  /*cd70*/  NOP ;  /* 0x0000000000007918 */ /* 0x000fc00000000000 */
.L_x_239:


//--------------------- .nv.global.init           --------------------------
	.section	.nv.global.init,"aw",@progbits
.nv.global.init:
	.type		$str$27,@object
	.size		$str$27,($str$28 - $str$27)
$str$27:
        /*0000*/ 	.byte	0x28, 0x61, 0x64, 0x64, 0x72, 0x65, 0x73, 0x73, 0x20, 0x26, 0x20, 0x6d, 0x61, 0x73, 0x6b, 0x29
        /*0010*/ 	.byte	0x20, 0x3d, 0x3d, 0x20, 0x30, 0x00
	.type		$str$28,@object
	.size		$str$28,($str$26 - $str$28)
$str$28:
        /*0016*/ 	.byte	0x2f, 0x74, 0x6d, 0x70, 0x2f, 0x63, 0x75, 0x74, 0x6c, 0x61, 0x73, 0x73, 0x5f, 0x73, 0x77, 0x65
        /*0026*/ 	.byte	0x65, 0x70, 0x5f, 0x73, 0x72, 0x63, 0x2f, 0x69, 0x6e, 0x63, 0x6c, 0x75, 0x64, 0x65, 0x2f, 0x63
        /*0036*/ 	.byte	0x75, 0x74, 0x65, 0x2f, 0x70, 0x6f, 0x69, 0x6e, 0x74, 0x65, 0x72, 0x5f, 0x66, 0x6c, 0x61, 0x67
        /*0046*/ 	.byte	0x67, 0x65, 0x64, 0x2e, 0x68, 0x70, 0x70, 0x00
	.type		$str$26,@object
	.size		$str$26,($str$25 - $str$26)
$str$26:
        /*004e*/ 	.byte	0x2f, 0x74, 0x6d, 0x70, 0x2f, 0x63, 0x75, 0x74, 0x6c, 0x61, 0x73, 0x73, 0x5f, 0x73, 0x77, 0x65
        /*005e*/ 	.byte	0x65, 0x70, 0x5f, 0x73, 0x72, 0x63, 0x2f, 0x69, 0x6e, 0x63, 0x6c, 0x75, 0x64, 0x65, 0x2f, 0x63
        /*006e*/ 	.byte	0x75, 0x74, 0x65, 0x2f, 0x61, 0x74, 0x6f, 0x6d, 0x2f, 0x63, 0x6f, 0x70, 0x79, 0x5f, 0x74, 0x72
        /*007e*/ 	.byte	0x61, 0x69, 0x74, 0x73, 0x5f, 0x73, 0x6d, 0x31, 0x30, 0x30, 0x2e, 0x68, 0x70, 0x70, 0x00
	.type		$str$25,@object
	.size		$str$25,(__unnamed_1 - $str$25)
$str$25:
        /*008d*/ 	.byte	0x28, 0x28, 0x75, 0x69, 0x6e, 0x74, 0x33, 0x32, 0x5f, 0x74, 0x28, 0x74, 0x68, 0x72, 0x65, 0x61
        /*009d*/ 	.byte	0x64, 0x49, 0x64, 0x78, 0x2e, 0x78, 0x29, 0x20, 0x2f, 0x20, 0x33, 0x32, 0x29, 0x20, 0x25, 0x20
        /*00ad*/ 	.byte	0x34, 0x29, 0x20, 0x3d, 0x3d, 0x20, 0x28, 0x28, 0x28, 0x74, 0x6d, 0x65, 0x6d, 0x5f, 0x61, 0x64
        /*00bd*/ 	.byte	0x64, 0x72, 0x20, 0x3e, 0x3e, 0x20, 0x31, 0x36, 0x29, 0x20, 0x2f, 0x20, 0x33, 0x32, 0x29, 0x20
        /*00cd*/ 	.byte	0x25, 0x20, 0x34, 0x29, 0x00
	.type		__unnamed_1,@object
	.size		__unnamed_1,(__unnamed_2 - __unnamed_1)
__unnamed_1:
        /*00d2*/ 	.byte	0x61, 0x75, 0x74, 0x6f, 0x20, 0x63, 0x75, 0x74, 0x65, 0x3a, 0x3a, 0x61, 0x73, 0x5f, 0x70, 0x6f
        /* <DEDUP_REMOVED lines=23> */
        /*0252*/ 	.byte	0x3a, 0x3a, 0x43, 0x3c, 0x32, 0x30, 0x34, 0x38, 0x3e, 0x3e, 0x3e, 0x3e, 0x5d, 0x00
	.type		__unnamed_2,@object
	.size		__unnamed_2,(.L_2 - __unnamed_2)
__unnamed_2:
        /* <DEDUP_REMOVED lines=42> */
        /*0500*/ 	.byte	0x3e, 0x5d, 0x00
.L_2:


//--------------------- .nv.shared._ZN7cutlass13device_kernelINS_4gemm6kernel13GemmUniversalIN4cute5tupleIJiiiiEEENS1_10collective13CollectiveMmaINS1_35MainloopSm100TmaUmmaWarpSpecializedILi2ELi2ELi4ENS5_IJNS4_1CILi4EEENSA_ILi2EEENSA_ILi1EEEEEEEENS5_IJNSA_ILi128EEENSA_ILi256EEESG_EEEfNS5_IJlSD_lEEEfSJ_NS4_8TiledMMAINS4_8MMA_AtomIJNS4_23SM100_MMA_TF32_2x1SM_SSINS_10tfloat32_tESN_fLi128ELi256ELNS4_4UMMA5MajorE0ELSP_0ELNSO_7ScaleInE0ELSQ_0EEEEEENS4_6LayoutINS5_IJSD_SD_SD_EEENS5_IJNSA_ILi0EEESV_SV_EEEEENS5_IJNS4_10UnderscoreESY_SY_EEEEENS4_28SM100_TMA_2SM_LOAD_MULTICASTENS4_14ComposedLayoutINS4_7SwizzleILi3ELi4ELi3EEENS4_18smem_ptr_flag_bitsILi32EEENST_INS5_IJNSA_ILi8EEENSA_ILi32EEEEEENS5_IJS18_SD_EEEEEEEvNS4_8identityES11_S1C_vS1D_EENS_8epilogue10collective18CollectiveEpilogueINS1F_23Sm100TmaWarpSpecializedILi4ELi2ELi16ELb1ELb0EEEJNS5_IJNSA_ILi64EEESH_SG_EEENS5_IJNST_IS1K_SD_EENST_INS5_IJNSA_ILi16EEESC_EEENS5_IJSD_SG_EEEEEEEEfSJ_fSJ_NS1F_6fusion15FusionCallbacksIS1J_NS1S_17LinearCombinationIffffLNS_15FloatRoundStyleE2EEES1L_S1R_JEEENS4_5SM1004TMEM4LOAD26SM100_TMEM_LOAD_32dp32b16xENS4_13SM90_TMA_LOADENS12_INS13_ILi2ELi4ELi3EEES16_NST_INS5_IJS17_S1N_EEENS5_IJS1N_SD_EEEEEEENS4_39AutoVectorizingCopyWithAssumedAlignmentILi128EEENS4_14SM90_TMA_STOREES27_S29_S29_EEEvvEEEEvNT_6ParamsE --------------------------
	.section	.nv.shared._ZN7cutlass13device_kernelINS_4gemm6kernel13GemmUniversalIN4cute5tupleIJiiiiEEENS1_10collective13CollectiveMmaINS1_35MainloopSm100TmaUmmaWarpSpecializedILi2ELi2ELi4ENS5_IJNS4_1CILi4EEENSA_ILi2EEENSA_ILi1EEEEEEEENS5_IJNSA_ILi128EEENSA_ILi256EEESG_EEEfNS5_IJlSD_lEEEfSJ_NS4_8TiledMMAINS4_8MMA_AtomIJNS4_23SM100_MMA_TF32_2x1SM_SSINS_10tfloat32_tESN_fLi128ELi256ELNS4_4UMMA5MajorE0ELSP_0ELNSO_7ScaleInE0ELSQ_0EEEEEENS4_6LayoutINS5_IJSD_SD_SD_EEENS5_IJNSA_ILi0EEESV_SV_EEEEENS5_IJNS4_10UnderscoreESY_SY_EEEEENS4_28SM100_TMA_2SM_LOAD_MULTICASTENS4_14ComposedLayoutINS4_7SwizzleILi3ELi4ELi3EEENS4_18smem_ptr_flag_bitsILi32EEENST_INS5_IJNSA_ILi8EEENSA_ILi32EEEEEENS5_IJS18_SD_EEEEEEEvNS4_8identityES11_S1C_vS1D_EENS_8epilogue10collective18CollectiveEpilogueINS1F_23Sm100TmaWarpSpecializedILi4ELi2ELi16ELb1ELb0EEEJNS5_IJNSA_ILi64EEESH_SG_EEENS5_IJNST_IS1K_SD_EENST_INS5_IJNSA_ILi16EEESC_EEENS5_IJSD_SG_EEEEEEEEfSJ_fSJ_NS1F_6fusion15FusionCallbacksIS1J_NS1S_17LinearCombinationIffffLNS_15FloatRoundStyleE2EEES1L_S1R_JEEENS4_5SM1004TMEM4LOAD26SM100_TMEM_LOAD_32dp32b16xENS4_13SM90_TMA_LOADENS12_INS13_ILi2ELi4ELi3EEES16_NST_INS5_IJS17_S1N_EEENS5_IJS1N_SD_EEEEEEENS4_39AutoVectorizingCopyWithAssumedAlignmentILi128EEENS4_14SM90_TMA_STOREES27_S29_S29_EEEvvEEEEvNT_6ParamsE,"aw",@nobits
	.sectionflags	@""
	.align	16
	.zero		1024


//--------------------- .nv.shared.reserved.0     --------------------------
	.section	.nv.shared.reserved.0,"aw",@nobits
	.weak		__nv_reservedSMEM_offset_0_alias
	.size		__nv_reservedSMEM_offset_0_alias, 0, 64
	.other		__nv_reservedSMEM_offset_0_alias,@"STO_CUDA_RESERVED_SHARED STV_DEFAULT"
__nv_reservedSMEM_offset_0_alias:
	.zero		0
.nv.shared.reserved.0:
	.zero		64
	.weak		__nv_reservedSMEM_tcgen05_partition
	.type		__nv_reservedSMEM_tcgen05_partition,@object
	.size		__nv_reservedSMEM_tcgen05_partition,(.L_0 - __nv_reservedSMEM_tcgen05_partition)
__nv_reservedSMEM_tcgen05_partition:
	.zero		32
.L_0:


//--------------------- .nv.global                --------------------------
	.section	.nv.global,"aw",@nobits
.nv.global:
	.type		_ZN40_INTERNAL_09d95a0b_4_k_cu_ae5b32dd_251184cute1_E,@object
	.size		_ZN40_INTERNAL_09d95a0b_4_k_cu_ae5b32dd_251184cute1_E,(_ZN40_INTERNAL_09d95a0b_4_k_cu_ae5b32dd_251184cuda3std3__45__cpo6cbeginE - _ZN40_INTERNAL_09d95a0b_4_k_cu_ae5b32dd_251184cute1_E)
_ZN40_INTERNAL_09d95a0b_4_k_cu_ae5b32dd_251184cute1_E:
	.zero		1
	.type		_ZN40_INTERNAL_09d95a0b_4_k_cu_ae5b32dd_251184cuda3std3__45__cpo6cbeginE,@object
	.size		_ZN40_INTERNAL_09d95a0b_4_k_cu_ae5b32dd_251184cuda3std3__45__cpo6cbeginE,(_ZN40_INTERNAL_09d95a0b_4_k_cu_ae5b32dd_251184cuda3std3__48in_placeE - _ZN40_INTERNAL_09d95a0b_4_k_cu_ae5b32dd_251184cuda3std3__45__cpo6cbeginE)
_ZN40_INTERNAL_09d95a0b_4_k_cu_ae5b32dd_251184cuda3std3__45__cpo6cbeginE:
	.zero		1
	.type		_ZN40_INTERNAL_09d95a0b_4_k_cu_ae5b32dd_251184cuda3std3__48in_placeE,@object
	.size		_ZN40_INTERNAL_09d95a0b_4_k_cu_ae5b32dd_251184cuda3std3__48in_placeE,(_ZN40_INTERNAL_09d95a0b_4_k_cu_ae5b32dd_251184cuda3std6ranges3__45__cpo9iter_moveE - _ZN40_INTERNAL_09d95a0b_4_k_cu_ae5b32dd_251184cuda3std3__48in_placeE)
_ZN40_INTERNAL_09d95a0b_4_k_cu_ae5b32dd_251184cuda3std3__48in_placeE:
	.zero		1
	.type		_ZN40_INTERNAL_09d95a0b_4_k_cu_ae5b32dd_251184cuda3std6ranges3__45__cpo9iter_moveE,@object
	.size		_ZN40_INTERNAL_09d95a0b_4_k_cu_ae5b32dd_251184cuda3std6ranges3__45__cpo9iter_moveE,(_ZN40_INTERNAL_09d95a0b_4_k_cu_ae5b32dd_251184cuda3std3__45__cpo5beginE - _ZN40_INTERNAL_09d95a0b_4_k_cu_ae5b32dd_251184cuda3std6ranges3__45__cpo9iter_moveE)
_ZN40_INTERNAL_09d95a0b_4_k_cu_ae5b32dd_251184cuda3std6ranges3__45__cpo9iter_moveE:
	.zero		1
	.type		_ZN40_INTERNAL_09d95a0b_4_k_cu_ae5b32dd_251184cuda3std3__45__cpo5beginE,@object
	.size		_ZN40_INTERNAL_09d95a0b_4_k_cu_ae5b32dd_251184cuda3std3__45__cpo5beginE,(_ZN40_INTERNAL_09d95a0b_4_k_cu_ae5b32dd_251184cuda3std3__442_GLOBAL__N__09d95a0b_4_k_cu_ae5b32dd_251186ignoreE - _ZN40_INTERNAL_09d95a0b_4_k_cu_ae5b32dd_251184cuda3std3__45__cpo5beginE)
_ZN40_INTERNAL_09d95a0b_4_k_cu_ae5b32dd_251184cuda3std3__45__cpo5beginE:
	.zero		1
	.type		_ZN40_INTERNAL_09d95a0b_4_k_cu_ae5b32dd_251184cuda3std3__442_GLOBAL__N__09d95a0b_4_k_cu_ae5b32dd_251186ignoreE,@object
	.size		_ZN40_INTERNAL_09d95a0b_4_k_cu_ae5b32dd_251184cuda3std3__442_GLOBAL__N__09d95a0b_4_k_cu_ae5b32dd_251186ignoreE,(_ZN40_INTERNAL_09d95a0b_4_k_cu_ae5b32dd_251184cute7productE - _ZN40_INTERNAL_09d95a0b_4_k_cu_ae5b32dd_251184cuda3std3__442_GLOBAL__N__09d95a0b_4_k_cu_ae5b32dd_251186ignoreE)
_ZN40_INTERNAL_09d95a0b_4_k_cu_ae5b32dd_251184cuda3std3__442_GLOBAL__N__09d95a0b_4_k_cu_ae5b32dd_251186ignoreE:
	.zero		1
	.type		_ZN40_INTERNAL_09d95a0b_4_k_cu_ae5b32dd_251184cute7productE,@object
	.size		_ZN40_INTERNAL_09d95a0b_4_k_cu_ae5b32dd_251184cute7productE,(_ZN40_INTERNAL_09d95a0b_4_k_cu_ae5b32dd_251184cuda3std3__45__cpo3endE - _ZN40_INTERNAL_09d95a0b_4_k_cu_ae5b32dd_251184cute7productE)
_ZN40_INTERNAL_09d95a0b_4_k_cu_ae5b32dd_251184cute7productE:
	.zero		1
	.type		_ZN40_INTERNAL_09d95a0b_4_k_cu_ae5b32dd_251184cuda3std3__45__cpo3endE,@object
	.size		_ZN40_INTERNAL_09d95a0b_4_k_cu_ae5b32dd_251184cuda3std3__45__cpo3endE,(_ZN40_INTERNAL_09d95a0b_4_k_cu_ae5b32dd_251184cuda3std3__419piecewise_constructE - _ZN40_INTERNAL_09d95a0b_4_k_cu_ae5b32dd_251184cuda3std3__45__cpo3endE)
_ZN40_INTERNAL_09d95a0b_4_k_cu_ae5b32dd_251184cuda3std3__45__cpo3endE:
	.zero		1
	.type		_ZN40_INTERNAL_09d95a0b_4_k_cu_ae5b32dd_251184cuda3std3__419piecewise_constructE,@object
	.size		_ZN40_INTERNAL_09d95a0b_4_k_cu_ae5b32dd_251184cuda3std3__419piecewise_constructE,(_ZN40_INTERNAL_09d95a0b_4_k_cu_ae5b32dd_251184cuda3std3__45__cpo4cendE - _ZN40_INTERNAL_09d95a0b_4_k_cu_ae5b32dd_251184cuda3std3__419piecewise_constructE)
_ZN40_INTERNAL_09d95a0b_4_k_cu_ae5b32dd_251184cuda3std3__419piecewise_constructE:
	.zero		1
	.type		_ZN40_INTERNAL_09d95a0b_4_k_cu_ae5b32dd_251184cuda3std3__45__cpo4cendE,@object
	.size		_ZN40_INTERNAL_09d95a0b_4_k_cu_ae5b32dd_251184cuda3std3__45__cpo4cendE,(_ZN40_INTERNAL_09d95a0b_4_k_cu_ae5b32dd_251184cuda3std6ranges3__45__cpo4swapE - _ZN40_INTERNAL_09d95a0b_4_k_cu_ae5b32dd_251184cuda3std3__45__cpo4cendE)
_ZN40_INTERNAL_09d95a0b_4_k_cu_ae5b32dd_251184cuda3std3__45__cpo4cendE:
	.zero		1
	.type		_ZN40_INTERNAL_09d95a0b_4_k_cu_ae5b32dd_251184cuda3std6ranges3__45__cpo4swapE,@object
	.size		_ZN40_INTERNAL_09d95a0b_4_k_cu_ae5b32dd_251184cuda3std6ranges3__45__cpo4swapE,(.L_10 - _ZN40_INTERNAL_09d95a0b_4_k_cu_ae5b32dd_251184cuda3std6ranges3__45__cpo4swapE)
_ZN40_INTERNAL_09d95a0b_4_k_cu_ae5b32dd_251184cuda3std6ranges3__45__cpo4swapE:
	.zero		1
.L_10:


//--------------------- .nv.constant0._ZN7cutlass13device_kernelINS_4gemm6kernel13GemmUniversalIN4cute5tupleIJiiiiEEENS1_10collective13CollectiveMmaINS1_35MainloopSm100TmaUmmaWarpSpecializedILi2ELi2ELi4ENS5_IJNS4_1CILi4EEENSA_ILi2EEENSA_ILi1EEEEEEEENS5_IJNSA_ILi128EEENSA_ILi256EEESG_EEEfNS5_IJlSD_lEEEfSJ_NS4_8TiledMMAINS4_8MMA_AtomIJNS4_23SM100_MMA_TF32_2x1SM_SSINS_10tfloat32_tESN_fLi128ELi256ELNS4_4UMMA5MajorE0ELSP_0ELNSO_7ScaleInE0ELSQ_0EEEEEENS4_6LayoutINS5_IJSD_SD_SD_EEENS5_IJNSA_ILi0EEESV_SV_EEEEENS5_IJNS4_10UnderscoreESY_SY_EEEEENS4_28SM100_TMA_2SM_LOAD_MULTICASTENS4_14ComposedLayoutINS4_7SwizzleILi3ELi4ELi3EEENS4_18smem_ptr_flag_bitsILi32EEENST_INS5_IJNSA_ILi8EEENSA_ILi32EEEEEENS5_IJS18_SD_EEEEEEEvNS4_8identityES11_S1C_vS1D_EENS_8epilogue10collective18CollectiveEpilogueINS1F_23Sm100TmaWarpSpecializedILi4ELi2ELi16ELb1ELb0EEEJNS5_IJNSA_ILi64EEESH_SG_EEENS5_IJNST_IS1K_SD_EENST_INS5_IJNSA_ILi16EEESC_EEENS5_IJSD_SG_EEEEEEEEfSJ_fSJ_NS1F_6fusion15FusionCallbacksIS1J_NS1S_17LinearCombinationIffffLNS_15FloatRoundStyleE2EEES1L_S1R_JEEENS4_5SM1004TMEM4LOAD26SM100_TMEM_LOAD_32dp32b16xENS4_13SM90_TMA_LOADENS12_INS13_ILi2ELi4ELi3EEES16_NST_INS5_IJS17_S1N_EEENS5_IJS1N_SD_EEEEEEENS4_39AutoVectorizingCopyWithAssumedAlignmentILi128EEENS4_14SM90_TMA_STOREES27_S29_S29_EEEvvEEEEvNT_6ParamsE --------------------------
	.section	.nv.constant0._ZN7cutlass13device_kernelINS_4gemm6kernel13GemmUniversalIN4cute5tupleIJiiiiEEENS1_10collective13CollectiveMmaINS1_35MainloopSm100TmaUmmaWarpSpecializedILi2ELi2ELi4ENS5_IJNS4_1CILi4EEENSA_ILi2EEENSA_ILi1EEEEEEEENS5_IJNSA_ILi128EEENSA_ILi256EEESG_EEEfNS5_IJlSD_lEEEfSJ_NS4_8TiledMMAINS4_8MMA_AtomIJNS4_23SM100_MMA_TF32_2x1SM_SSINS_10tfloat32_tESN_fLi128ELi256ELNS4_4UMMA5MajorE0ELSP_0ELNSO_7ScaleInE0ELSQ_0EEEEEENS4_6LayoutINS5_IJSD_SD_SD_EEENS5_IJNSA_ILi0EEESV_SV_EEEEENS5_IJNS4_10UnderscoreESY_SY_EEEEENS4_28SM100_TMA_2SM_LOAD_MULTICASTENS4_14ComposedLayoutINS4_7SwizzleILi3ELi4ELi3EEENS4_18smem_ptr_flag_bitsILi32EEENST_INS5_IJNSA_ILi8EEENSA_ILi32EEEEEENS5_IJS18_SD_EEEEEEEvNS4_8identityES11_S1C_vS1D_EENS_8epilogue10collective18CollectiveEpilogueINS1F_23Sm100TmaWarpSpecializedILi4ELi2ELi16ELb1ELb0EEEJNS5_IJNSA_ILi64EEESH_SG_EEENS5_IJNST_IS1K_SD_EENST_INS5_IJNSA_ILi16EEESC_EEENS5_IJSD_SG_EEEEEEEEfSJ_fSJ_NS1F_6fusion15FusionCallbacksIS1J_NS1S_17LinearCombinationIffffLNS_15FloatRoundStyleE2EEES1L_S1R_JEEENS4_5SM1004TMEM4LOAD26SM100_TMEM_LOAD_32dp32b16xENS4_13SM90_TMA_LOADENS12_INS13_ILi2ELi4ELi3EEES16_NST_INS5_IJS17_S1N_EEENS5_IJS1N_SD_EEEEEEENS4_39AutoVectorizingCopyWithAssumedAlignmentILi128EEENS4_14SM90_TMA_STOREES27_S29_S29_EEEvvEEEEvNT_6ParamsE,"a",@progbits
	.sectionflags	@""
	.align	4
.nv.constant0._ZN7cutlass13device_kernelINS_4gemm6kernel13GemmUniversalIN4cute5tupleIJiiiiEEENS1_10collective13CollectiveMmaINS1_35MainloopSm100TmaUmmaWarpSpecializedILi2ELi2ELi4ENS5_IJNS4_1CILi4EEENSA_ILi2EEENSA_ILi1EEEEEEEENS5_IJNSA_ILi128EEENSA_ILi256EEESG_EEEfNS5_IJlSD_lEEEfSJ_NS4_8TiledMMAINS4_8MMA_AtomIJNS4_23SM100_MMA_TF32_2x1SM_SSINS_10tfloat32_tESN_fLi128ELi256ELNS4_4UMMA5MajorE0ELSP_0ELNSO_7ScaleInE0ELSQ_0EEEEEENS4_6LayoutINS5_IJSD_SD_SD_EEENS5_IJNSA_ILi0EEESV_SV_EEEEENS5_IJNS4_10UnderscoreESY_SY_EEEEENS4_28SM100_TMA_2SM_LOAD_MULTICASTENS4_14ComposedLayoutINS4_7SwizzleILi3ELi4ELi3EEENS4_18smem_ptr_flag_bitsILi32EEENST_INS5_IJNSA_ILi8EEENSA_ILi32EEEEEENS5_IJS18_SD_EEEEEEEvNS4_8identityES11_S1C_vS1D_EENS_8epilogue10collective18CollectiveEpilogueINS1F_23Sm100TmaWarpSpecializedILi4ELi2ELi16ELb1ELb0EEEJNS5_IJNSA_ILi64EEESH_SG_EEENS5_IJNST_IS1K_SD_EENST_INS5_IJNSA_ILi16EEESC_EEENS5_IJSD_SG_EEEEEEEEfSJ_fSJ_NS1F_6fusion15FusionCallbacksIS1J_NS1S_17LinearCombinationIffffLNS_15FloatRoundStyleE2EEES1L_S1R_JEEENS4_5SM1004TMEM4LOAD26SM100_TMEM_LOAD_32dp32b16xENS4_13SM90_TMA_LOADENS12_INS13_ILi2ELi4ELi3EEES16_NST_INS5_IJS17_S1N_EEENS5_IJS1N_SD_EEEEEEENS4_39AutoVectorizingCopyWithAssumedAlignmentILi128EEENS4_14SM90_TMA_STOREES27_S29_S29_EEEvvEEEEvNT_6ParamsE:
	.zero		2944


//--------------------- SYMBOLS --------------------------

	.type		.nv.reservedSmem.offset0,@object
	.size		.nv.reservedSmem.offset0,0x4
	.type		.nv.reservedSmem.cap,@object
	.size		.nv.reservedSmem.cap,0x4
	.type		__assertfail,@function
